def attn_fwd(
    Q,
    K,
    V,
    Out,
    Lse,
    sm_scale,
    stride_qz,
    stride_qh,
    stride_qm,
    stride_qk,
    stride_kz,
    stride_kh,
    stride_kn,
    stride_kk,
    stride_vz,
    stride_vh,
    stride_vn,
    stride_vk,
    stride_oz,
    stride_oh,
    stride_om,
    stride_ok,
    seqlen_q,
    seqlen_k,
    BLOCK_M: tl.constexpr,
    BLOCK_N: tl.constexpr,
    HEAD_DIM: tl.constexpr,
    CAUSAL: tl.constexpr,
):
    start_m = tl.program_id(0)
    off_hz = tl.program_id(1)
    q_off = off_hz * stride_qh
    k_off = off_hz * stride_kh
    v_off = off_hz * stride_vh
    offs_m = start_m * BLOCK_M + tl.arange(0, BLOCK_M)
    offs_d = tl.arange(0, HEAD_DIM)
    offs_n = tl.arange(0, BLOCK_N)
    q_ptrs = Q + q_off + offs_m[:, None] * stride_qm + offs_d[None, :] * stride_qk
    k_ptrs = K + k_off + offs_d[:, None] * stride_kk + offs_n[None, :] * stride_kn
    v_ptrs = V + v_off + offs_n[:, None] * stride_vn + offs_d[None, :] * stride_vk
    m_i = tl.full([BLOCK_M], float("-inf"), dtype=tl.float32)
    l_i = tl.zeros([BLOCK_M], dtype=tl.float32) + 1.0
    acc = tl.zeros([BLOCK_M, HEAD_DIM], dtype=tl.float32)
    q = tl.load(q_ptrs)
    acc, l_i, m_i = _attn_fwd_inner(
        acc,
        l_i,
        m_i,
        q,
        k_ptrs,
        v_ptrs,
        sm_scale,
        stride_kn,
        stride_vn,
        start_m,
        seqlen_k,
        BLOCK_M,
        BLOCK_N,
        HEAD_DIM,
        CAUSAL,
    )
    acc = acc / l_i[:, None]
    lse = m_i + tl.math.log2(l_i) / 1.4426950408889634
    o_ptrs = (
        Out
        + off_hz * stride_oh
        + offs_m[:, None] * stride_om
        + offs_d[None, :] * stride_ok
    )
    tl.store(o_ptrs, acc.to(Out.dtype.element_ty))
    tl.store(Lse + off_hz * seqlen_q + offs_m, lse)

# config = {"BLOCK_M": 64, "BLOCK_N": 32, "HEAD_DIM": 64, "arch": "sm_90", "causal": false, "dtype": "fp16", "num_stages": 3, "num_warps": 8}
# arch = sm_90


// ===== COMPILED SASS (sm_90a) =====

	.target	sm_90a

	.elftype	@"ET_EXEC"


//--------------------- .note.nv.tkinfo           --------------------------
	.section	.note.nv.tkinfo,"",@"SHT_NOTE"
	.sectionflags	@"SHF_NOTE_NV_TKINFO"
	.tkinfo
        /*0018*/ 	.word	0x00000002
        /*0030*/ 	.string	""
        /*0030*/ 	.string	"ptxas"
        /*0030*/ 	.string	"Cuda compilation tools, release 13.0, V13.0.88"
        /*0030*/ 	.string	"Build cuda_13.0.r13.0/compiler.36424714_0"
        /*0030*/ 	.string	"-v  -suppress-debug-info  -lineinfo  -arch sm_90a "



//--------------------- .note.nv.cuinfo           --------------------------
	.section	.note.nv.cuinfo,"",@"SHT_NOTE"
	.sectionflags	@"SHF_NOTE_NV_CUINFO"
        /*0018*/ 	.short	0x0002
        /*001a*/ 	.short	0x005a
        /*001c*/ 	.short	0x0082
	.zero		2


//--------------------- .nv.info                  --------------------------
	.section	.nv.info,"",@"SHT_CUDA_INFO"
	.align	4


	//----- nvinfo : EIATTR_REGCOUNT
	.align		4
        /*0000*/ 	.byte	0x04, 0x2f
        /*0002*/ 	.short	(.L_2 - .L_1)
	.align		4
.L_1:
        /*0004*/ 	.word	index@(attn_fwd)
        /*0008*/ 	.word	0x00000063


	//----- nvinfo : EIATTR_FRAME_SIZE
	.align		4
.L_2:
        /*000c*/ 	.byte	0x04, 0x11
        /*000e*/ 	.short	(.L_4 - .L_3)
	.align		4
.L_3:
        /*0010*/ 	.word	index@(attn_fwd)
        /*0014*/ 	.word	0x00000000


	//----- nvinfo : EIATTR_MIN_STACK_SIZE
	.align		4
.L_4:
        /*0018*/ 	.byte	0x04, 0x12
        /*001a*/ 	.short	(.L_6 - .L_5)
	.align		4
.L_5:
        /*001c*/ 	.word	index@(attn_fwd)
        /*0020*/ 	.word	0x00000000
.L_6:


//--------------------- .nv.compat                --------------------------
	.section	.nv.compat,"",@"SHT_CUDA_COMPAT_INFO"
	.align	4
        /*0000*/ 	.byte	0x02, 0x09, 0x01, 0x00, 0x02, 0x02, 0x04, 0x00, 0x02, 0x05, 0x05, 0x00, 0x03, 0x07, 0x01, 0x01
        /*0010*/ 	.byte	0x02, 0x03, 0x00, 0x00, 0x02, 0x06, 0x01, 0x00, 0x04, 0x0b, 0x08, 0x00, 0x00, 0x00, 0x00, 0x00
        /*0020*/ 	.byte	0x00, 0x00, 0x00, 0x00


//--------------------- .nv.info.attn_fwd         --------------------------
	.section	.nv.info.attn_fwd,"",@"SHT_CUDA_INFO"
	.sectionflags	@""
	.align	4


	//----- nvinfo : EIATTR_CUDA_API_VERSION
	.align		4
        /*0000*/ 	.byte	0x04, 0x37
        /*0002*/ 	.short	(.L_8 - .L_7)
.L_7:
        /*0004*/ 	.word	0x00000082


	//----- nvinfo : EIATTR_KPARAM_INFO
	.align		4
.L_8:
        /*0008*/ 	.byte	0x04, 0x17
        /*000a*/ 	.short	(.L_10 - .L_9)
.L_9:
        /*000c*/ 	.word	0x00000000
        /*0010*/ 	.short	0x0019
        /*0012*/ 	.short	0x0080
        /*0014*/ 	.byte	0x00, 0xf4, 0x21, 0x00


	//----- nvinfo : EIATTR_KPARAM_INFO
	.align		4
.L_10:
        /*0018*/ 	.byte	0x04, 0x17
        /*001a*/ 	.short	(.L_12 - .L_11)
.L_11:
        /*001c*/ 	.word	0x00000000
        /*0020*/ 	.short	0x0018
        /*0022*/ 	.short	0x0078
        /*0024*/ 	.byte	0x00, 0xf4, 0x21, 0x00


	//----- nvinfo : EIATTR_KPARAM_INFO
	.align		4
.L_12:
        /*0028*/ 	.byte	0x04, 0x17
        /*002a*/ 	.short	(.L_14 - .L_13)
.L_13:
        /*002c*/ 	.word	0x00000000
        /*0030*/ 	.short	0x0017
        /*0032*/ 	.short	0x0070
        /*0034*/ 	.byte	0x00, 0xf0, 0x11, 0x00


	//----- nvinfo : EIATTR_KPARAM_INFO
	.align		4
.L_14:
        /*0038*/ 	.byte	0x04, 0x17
        /*003a*/ 	.short	(.L_16 - .L_15)
.L_15:
        /*003c*/ 	.word	0x00000000
        /*0040*/ 	.short	0x0016
        /*0042*/ 	.short	0x006c
        /*0044*/ 	.byte	0x00, 0xf0, 0x11, 0x00


	//----- nvinfo : EIATTR_KPARAM_INFO
	.align		4
.L_16:
        /*0048*/ 	.byte	0x04, 0x17
        /*004a*/ 	.short	(.L_18 - .L_17)
.L_17:
        /*004c*/ 	.word	0x00000000
        /*0050*/ 	.short	0x0015
        /*0052*/ 	.short	0x0068
        /*0054*/ 	.byte	0x00, 0xf0, 0x11, 0x00


	//----- nvinfo : EIATTR_KPARAM_INFO
	.align		4
.L_18:
        /*0058*/ 	.byte	0x04, 0x17
        /*005a*/ 	.short	(.L_20 - .L_19)
.L_19:
        /*005c*/ 	.word	0x00000000
        /*0060*/ 	.short	0x0014
        /*0062*/ 	.short	0x0064
        /*0064*/ 	.byte	0x00, 0xf0, 0x11, 0x00


	//----- nvinfo : EIATTR_KPARAM_INFO
	.align		4
.L_20:
        /*0068*/ 	.byte	0x04, 0x17
        /*006a*/ 	.short	(.L_22 - .L_21)
.L_21:
        /*006c*/ 	.word	0x00000000
        /*0070*/ 	.short	0x0013
        /*0072*/ 	.short	0x0060
        /*0074*/ 	.byte	0x00, 0xf0, 0x11, 0x00


	//----- nvinfo : EIATTR_KPARAM_INFO
	.align		4
.L_22:
        /*0078*/ 	.byte	0x04, 0x17
        /*007a*/ 	.short	(.L_24 - .L_23)
.L_23:
        /*007c*/ 	.word	0x00000000
        /*0080*/ 	.short	0x0012
        /*0082*/ 	.short	0x005c
        /*0084*/ 	.byte	0x00, 0xf0, 0x11, 0x00


	//----- nvinfo : EIATTR_KPARAM_INFO
	.align		4
.L_24:
        /*0088*/ 	.byte	0x04, 0x17
        /*008a*/ 	.short	(.L_26 - .L_25)
.L_25:
        /*008c*/ 	.word	0x00000000
        /*0090*/ 	.short	0x0011
        /*0092*/ 	.short	0x0058
        /*0094*/ 	.byte	0x00, 0xf0, 0x11, 0x00


	//----- nvinfo : EIATTR_KPARAM_INFO
	.align		4
.L_26:
        /*0098*/ 	.byte	0x04, 0x17
        /*009a*/ 	.short	(.L_28 - .L_27)
.L_27:
        /*009c*/ 	.word	0x00000000
        /*00a0*/ 	.short	0x0010
        /*00a2*/ 	.short	0x0054
        /*00a4*/ 	.byte	0x00, 0xf0, 0x11, 0x00


	//----- nvinfo : EIATTR_KPARAM_INFO
	.align		4
.L_28:
        /*00a8*/ 	.byte	0x04, 0x17
        /*00aa*/ 	.short	(.L_30 - .L_29)
.L_29:
        /*00ac*/ 	.word	0x00000000
        /*00b0*/ 	.short	0x000f
        /*00b2*/ 	.short	0x0050
        /*00b4*/ 	.byte	0x00, 0xf0, 0x11, 0x00


	//----- nvinfo : EIATTR_KPARAM_INFO
	.align		4
.L_30:
        /*00b8*/ 	.byte	0x04, 0x17
        /*00ba*/ 	.short	(.L_32 - .L_31)
.L_31:
        /*00bc*/ 	.word	0x00000000
        /*00c0*/ 	.short	0x000e
        /*00c2*/ 	.short	0x004c
        /*00c4*/ 	.byte	0x00, 0xf0, 0x11, 0x00


	//----- nvinfo : EIATTR_KPARAM_INFO
	.align		4
.L_32:
        /*00c8*/ 	.byte	0x04, 0x17
        /*00ca*/ 	.short	(.L_34 - .L_33)
.L_33:
        /*00cc*/ 	.word	0x00000000
        /*00d0*/ 	.short	0x000d
        /*00d2*/ 	.short	0x0048
        /*00d4*/ 	.byte	0x00, 0xf0, 0x11, 0x00


	//----- nvinfo : EIATTR_KPARAM_INFO
	.align		4
.L_34:
        /*00d8*/ 	.byte	0x04, 0x17
        /*00da*/ 	.short	(.L_36 - .L_35)
.L_35:
        /*00dc*/ 	.word	0x00000000
        /*00e0*/ 	.short	0x000c
        /*00e2*/ 	.short	0x0044
        /*00e4*/ 	.byte	0x00, 0xf0, 0x11, 0x00


	//----- nvinfo : EIATTR_KPARAM_INFO
	.align		4
.L_36:
        /*00e8*/ 	.byte	0x04, 0x17
        /*00ea*/ 	.short	(.L_38 - .L_37)
.L_37:
        /*00ec*/ 	.word	0x00000000
        /*00f0*/ 	.short	0x000b
        /*00f2*/ 	.short	0x0040
        /*00f4*/ 	.byte	0x00, 0xf0, 0x11, 0x00


	//----- nvinfo : EIATTR_KPARAM_INFO
	.align		4
.L_38:
        /*00f8*/ 	.byte	0x04, 0x17
        /*00fa*/ 	.short	(.L_40 - .L_39)
.L_39:
        /*00fc*/ 	.word	0x00000000
        /*0100*/ 	.short	0x000a
        /*0102*/ 	.short	0x003c
        /*0104*/ 	.byte	0x00, 0xf0, 0x11, 0x00


	//----- nvinfo : EIATTR_KPARAM_INFO
	.align		4
.L_40:
        /*0108*/ 	.byte	0x04, 0x17
        /*010a*/ 	.short	(.L_42 - .L_41)
.L_41:
        /*010c*/ 	.word	0x00000000
        /*0110*/ 	.short	0x0009
        /*0112*/ 	.short	0x0038
        /*0114*/ 	.byte	0x00, 0xf0, 0x11, 0x00


	//----- nvinfo : EIATTR_KPARAM_INFO
	.align		4
.L_42:
        /*0118*/ 	.byte	0x04, 0x17
        /*011a*/ 	.short	(.L_44 - .L_43)
.L_43:
        /*011c*/ 	.word	0x00000000
        /*0120*/ 	.short	0x0008
        /*0122*/ 	.short	0x0034
        /*0124*/ 	.byte	0x00, 0xf0, 0x11, 0x00


	//----- nvinfo : EIATTR_KPARAM_INFO
	.align		4
.L_44:
        /*0128*/ 	.byte	0x04, 0x17
        /*012a*/ 	.short	(.L_46 - .L_45)
.L_45:
        /*012c*/ 	.word	0x00000000
        /*0130*/ 	.short	0x0007
        /*0132*/ 	.short	0x0030
        /*0134*/ 	.byte	0x00, 0xf0, 0x11, 0x00


	//----- nvinfo : EIATTR_KPARAM_INFO
	.align		4
.L_46:
        /*0138*/ 	.byte	0x04, 0x17
        /*013a*/ 	.short	(.L_48 - .L_47)
.L_47:
        /*013c*/ 	.word	0x00000000
        /*0140*/ 	.short	0x0006
        /*0142*/ 	.short	0x002c
        /*0144*/ 	.byte	0x00, 0xf0, 0x11, 0x00


	//----- nvinfo : EIATTR_KPARAM_INFO
	.align		4
.L_48:
        /*0148*/ 	.byte	0x04, 0x17
        /*014a*/ 	.short	(.L_50 - .L_49)
.L_49:
        /*014c*/ 	.word	0x00000000
        /*0150*/ 	.short	0x0005
        /*0152*/ 	.short	0x0028
        /*0154*/ 	.byte	0x00, 0xf0, 0x11, 0x00


	//----- nvinfo : EIATTR_KPARAM_INFO
	.align		4
.L_50:
        /*0158*/ 	.byte	0x04, 0x17
        /*015a*/ 	.short	(.L_52 - .L_51)
.L_51:
        /*015c*/ 	.word	0x00000000
        /*0160*/ 	.short	0x0004
        /*0162*/ 	.short	0x0020
        /*0164*/ 	.byte	0x00, 0xf4, 0x21, 0x00


	//----- nvinfo : EIATTR_KPARAM_INFO
	.align		4
.L_52:
        /*0168*/ 	.byte	0x04, 0x17
        /*016a*/ 	.short	(.L_54 - .L_53)
.L_53:
        /*016c*/ 	.word	0x00000000
        /*0170*/ 	.short	0x0003
        /*0172*/ 	.short	0x0018
        /*0174*/ 	.byte	0x00, 0xf4, 0x21, 0x00


	//----- nvinfo : EIATTR_KPARAM_INFO
	.align		4
.L_54:
        /*0178*/ 	.byte	0x04, 0x17
        /*017a*/ 	.short	(.L_56 - .L_55)
.L_55:
        /*017c*/ 	.word	0x00000000
        /*0180*/ 	.short	0x0002
        /*0182*/ 	.short	0x0010
        /*0184*/ 	.byte	0x00, 0xf4, 0x21, 0x00


	//----- nvinfo : EIATTR_KPARAM_INFO
	.align		4
.L_56:
        /*0188*/ 	.byte	0x04, 0x17
        /*018a*/ 	.short	(.L_58 - .L_57)
.L_57:
        /*018c*/ 	.word	0x00000000
        /*0190*/ 	.short	0x0001
        /*0192*/ 	.short	0x0008
        /*0194*/ 	.byte	0x00, 0xf4, 0x21, 0x00


	//----- nvinfo : EIATTR_KPARAM_INFO
	.align		4
.L_58:
        /*0198*/ 	.byte	0x04, 0x17
        /*019a*/ 	.short	(.L_60 - .L_59)
.L_59:
        /*019c*/ 	.word	0x00000000
        /*01a0*/ 	.short	0x0000
        /*01a2*/ 	.short	0x0000
        /*01a4*/ 	.byte	0x00, 0xf4, 0x21, 0x00


	//----- nvinfo : EIATTR_SPARSE_MMA_MASK
	.align		4
.L_60:
        /*01a8*/ 	.byte	0x03, 0x50
        /*01aa*/ 	.short	0x0000


	//----- nvinfo : EIATTR_MAXREG_COUNT
	.align		4
        /*01ac*/ 	.byte	0x03, 0x1b
        /*01ae*/ 	.short	0x00ff


	//----- nvinfo : EIATTR_NUM_BARRIERS
	.align		4
        /*01b0*/ 	.byte	0x02, 0x4c
        /*01b2*/ 	.byte	0x01
	.zero		1


	//----- nvinfo : EIATTR_MERCURY_ISA_VERSION
	.align		4
        /*01b4*/ 	.byte	0x03, 0x5f
        /*01b6*/ 	.short	0x0101


	//----- nvinfo : EIATTR_COOP_GROUP_MASK_REGIDS
	.align		4
        /*01b8*/ 	.byte	0x04, 0x29
        /*01ba*/ 	.short	(.L_62 - .L_61)


	//   ....[0]....
.L_61:
        /*01bc*/ 	.word	0xffffffff


	//   ....[1]....
        /*01c0*/ 	.word	0xffffffff


	//   ....[2]....
        /*01c4*/ 	.word	0xffffffff


	//   ....[3]....
        /*01c8*/ 	.word	0xffffffff


	//   ....[4]....
        /*01cc*/ 	.word	0xffffffff


	//   ....[5]....
        /*01d0*/ 	.word	0xffffffff


	//   ....[6]....
        /*01d4*/ 	.word	0xffffffff


	//   ....[7]....
        /*01d8*/ 	.word	0xffffffff


	//----- nvinfo : EIATTR_COOP_GROUP_INSTR_OFFSETS
	.align		4
.L_62:
        /*01dc*/ 	.byte	0x04, 0x28
        /*01de*/ 	.short	(.L_64 - .L_63)


	//   ....[0]....
.L_63:
        /*01e0*/ 	.word	0x00001400


	//   ....[1]....
        /*01e4*/ 	.word	0x000014b0


	//   ....[2]....
        /*01e8*/ 	.word	0x000014c0


	//   ....[3]....
        /*01ec*/ 	.word	0x00001500


	//   ....[4]....
        /*01f0*/ 	.word	0x00001c50


	//   ....[5]....
        /*01f4*/ 	.word	0x00001c60


	//   ....[6]....
        /*01f8*/ 	.word	0x00001ca0


	//   ....[7]....
        /*01fc*/ 	.word	0x00001cb0


	//----- nvinfo : EIATTR_EXIT_INSTR_OFFSETS
	.align		4
.L_64:
        /*0200*/ 	.byte	0x04, 0x1c
        /*0202*/ 	.short	(.L_66 - .L_65)


	//   ....[0]....
.L_65:
        /*0204*/ 	.word	0x00002f00


	//   ....[1]....
        /*0208*/ 	.word	0x00002f30


	//----- nvinfo : EIATTR_REQNTID
	.align		4
.L_66:
        /*020c*/ 	.byte	0x04, 0x10
        /*020e*/ 	.short	(.L_68 - .L_67)
.L_67:
        /*0210*/ 	.word	0x00000100
        /*0214*/ 	.word	0x00000001
        /*0218*/ 	.word	0x00000001


	//----- nvinfo : EIATTR_CBANK_PARAM_SIZE
	.align		4
.L_68:
        /*021c*/ 	.byte	0x03, 0x19
        /*021e*/ 	.short	0x0088


	//----- nvinfo : EIATTR_PARAM_CBANK
	.align		4
        /*0220*/ 	.byte	0x04, 0x0a
        /*0222*/ 	.short	(.L_70 - .L_69)
	.align		4
.L_69:
        /*0224*/ 	.word	index@(.nv.constant0.attn_fwd)
        /*0228*/ 	.short	0x0210
        /*022a*/ 	.short	0x0088


	//----- nvinfo : EIATTR_SW_WAR
	.align		4
.L_70:
        /*022c*/ 	.byte	0x04, 0x36
        /*022e*/ 	.short	(.L_72 - .L_71)
.L_71:
        /*0230*/ 	.word	0x00000008
.L_72:


//--------------------- .nv.callgraph             --------------------------
	.section	.nv.callgraph,"",@"SHT_CUDA_CALLGRAPH"
	.align	4
	.sectionentsize	8
	.align		4
        /*0000*/ 	.word	0x00000000
	.align		4
        /*0004*/ 	.word	0xffffffff
	.align		4
        /*0008*/ 	.word	0x00000000
	.align		4
        /*000c*/ 	.word	0xfffffffe
	.align		4
        /*0010*/ 	.word	0x00000000
	.align		4
        /*0014*/ 	.word	0xfffffffd
	.align		4
        /*0018*/ 	.word	0x00000000
	.align		4
        /*001c*/ 	.word	0xfffffffc


//--------------------- .nv.constant4             --------------------------
	.section	.nv.constant4,"a",@progbits
	.align	8
	.align		8
.nv.constant4:
        /*0000*/ 	.dword	_$_str


//--------------------- .text.attn_fwd            --------------------------
	.section	.text.attn_fwd,"ax",@progbits
	.align	128
        .global         attn_fwd
        .type           attn_fwd,@function
        .size           attn_fwd,(.L_x_3 - attn_fwd)
        .other          attn_fwd,@"STO_CUDA_ENTRY STV_DEFAULT"
attn_fwd:
.text.attn_fwd:
[----:B------:R-:W-:Y:S01]  /*0000*/  LDC R1, c[0x0][0x28] ;  /* 0x00000a00ff017b82 */ /* 0x000fe20000000800 */
[----:B------:R-:W0:Y:S07]  /*0010*/  S2R R0, SR_TID.X ;  /* 0x0000000000007919 */ /* 0x000e2e0000002100 */
[----:B------:R-:W1:Y:S01]  /*0020*/  LDC R38, c[0x0][0x248] ;  /* 0x00009200ff267b82 */ /* 0x000e620000000800 */
[----:B------:R-:W-:Y:S01]  /*0030*/  ULDC.64 UR4, c[0x0][0x240] ;  /* 0x0000900000047ab9 */ /* 0x000fe20000000a00 */
[----:B------:R-:W-:Y:S01]  /*0040*/  ULDC.64 UR42, c[0x0][0x208] ;  /* 0x00008200002a7ab9 */ /* 0x000fe20000000a00 */
[----:B------:R-:W2:Y:S05]  /*0050*/  S2R R3, SR_CTAID.X ;  /* 0x0000000000037919 */ /* 0x000eaa0000002500 */
[----:B------:R-:W3:Y:S08]  /*0060*/  S2UR UR40, SR_CTAID.Y ;  /* 0x00000000002879c3 */ /* 0x000ef00000002600 */
[----:B------:R-:W4:Y:S08]  /*0070*/  LDC.64 R34, c[0x0][0x210] ;  /* 0x00008400ff227b82 */ /* 0x000f300000000a00 */
[----:B------:R-:W5:Y:S01]  /*0080*/  LDC R73, c[0x0][0x280] ;  /* 0x0000a000ff497b82 */ /* 0x000f620000000800 */
[----:B0-----:R-:W-:Y:S01]  /*0090*/  SHF.R.U32.HI R18, RZ, 0x6, R0 ;  /* 0x00000006ff127819 */ /* 0x001fe20000011600 */
[----:B---3--:R-:W-:Y:S01]  /*00a0*/  UIMAD UR4, UR40, UR4, URZ ;  /* 0x00000004280472a4 */ /* 0x008fe2000f8e023f */
[----:B------:R-:W-:-:S02]  /*00b0*/  LOP3.LUT R16, R0, 0x3f, RZ, 0xc0, !PT ;  /* 0x0000003f00107812 */ /* 0x000fc400078ec0ff */
[----:B------:R-:W-:Y:S01]  /*00c0*/  SGXT.U32 R18, R18, 0x2 ;  /* 0x000000021212781a */ /* 0x000fe20000000000 */
[----:B------:R-:W-:Y:S02]  /*00d0*/  USHF.L.U32 UR6, UR4, 0x1, URZ ;  /* 0x0000000104067899 */ /* 0x000fe4000800063f */
[----:B--2---:R-:W-:Y:S02]  /*00e0*/  IMAD R70, R3, 0x40, R16 ;  /* 0x0000004003467824 */ /* 0x004fe400078e0210 */
[----:B-1----:R-:W-:Y:S02]  /*00f0*/  IMAD R4, R18, R38, RZ ;  /* 0x0000002612047224 */ /* 0x002fe400078e02ff */
[----:B------:R-:W-:Y:S01]  /*0100*/  IMAD R2, R70, UR5, RZ ;  /* 0x0000000546027c24 */ /* 0x000fe2000f8e02ff */
[----:B------:R-:W-:Y:S01]  /*0110*/  UIMAD.WIDE UR4, UR4, 0x2, URZ ;  /* 0x00000002040478a5 */ /* 0x000fe2000f8e023f */
[----:B------:R-:W-:Y:S02]  /*0120*/  IMAD R5, R38, 0x4, R4 ;  /* 0x0000000426057824 */ /* 0x000fe400078e0204 */
[----:B------:R-:W-:-:S02]  /*0130*/  IMAD.SHL.U32 R3, R2, 0x2, RZ ;  /* 0x0000000202037824 */ /* 0x000fc400078e00ff */
[----:B------:R-:W-:Y:S01]  /*0140*/  IMAD.HI R2, R2, 0x2, RZ ;  /* 0x0000000202027827 */ /* 0x000fe200078e02ff */
[----:B------:R-:W-:Y:S02]  /*0150*/  LEA R7, R38, R5, 0x2 ;  /* 0x0000000526077211 */ /* 0x000fe400078e10ff */
[----:B----4-:R-:W-:-:S03]  /*0160*/  IADD3 R34, P0, P1, R3, UR6, R34 ;  /* 0x0000000603227c10 */ /* 0x010fc6000f91e022 */
[----:B------:R-:W-:Y:S01]  /*0170*/  IMAD R9, R38, 0x4, R7 ;  /* 0x0000000426097824 */ /* 0x000fe200078e0207 */
[----:B------:R-:W-:Y:S02]  /*0180*/  IADD3.X R36, R2, UR5, R35, P0, P1 ;  /* 0x0000000502247c10 */ /* 0x000fe400087e2423 */
[-C--:B------:R-:W-:Y:S01]  /*0190*/  LEA R2, P0, R4, R34.reuse, 0x1 ;  /* 0x0000002204027211 */ /* 0x080fe200078008ff */
[----:B------:R-:W-:Y:S01]  /*01a0*/  IMAD R11, R38, 0x4, R9 ;  /* 0x00000004260b7824 */ /* 0x000fe200078e0209 */
[----:B------:R-:W-:Y:S02]  /*01b0*/  LEA R6, P1, R7, R34, 0x1 ;  /* 0x0000002207067211 */ /* 0x000fe400078208ff */
[----:B------:R-:W-:Y:S01]  /*01c0*/  LEA.HI.X.SX32 R3, R4, R36, 0x1, P0 ;  /* 0x0000002404037211 */ /* 0x000fe200000f0eff */
[C---:B------:R-:W-:Y:S01]  /*01d0*/  IMAD R12, R38.reuse, 0x4, R11 ;  /* 0x00000004260c7824 */ /* 0x040fe200078e020b */
[----:B------:R-:W-:Y:S02]  /*01e0*/  LEA R4, P0, R5, R34, 0x1 ;  /* 0x0000002205047211 */ /* 0x000fe400078008ff */
[----:B------:R-:W-:Y:S01]  /*01f0*/  LEA.HI.X.SX32 R7, R7, R36, 0x1, P1 ;  /* 0x0000002407077211 */ /* 0x000fe200008f0eff */
[----:B------:R0:W2:Y:S01]  /*0200*/  LDG.E.U16 R22, desc[UR42][R2.64] ;  /* 0x0000002a02167981 */ /* 0x0000a2000c1e1500 */
[----:B------:R-:W-:-:S02]  /*0210*/  LEA R13, R38, R12, 0x2 ;  /* 0x0000000c260d7211 */ /* 0x000fc400078e10ff */
[----:B------:R-:W-:Y:S01]  /*0220*/  LEA.HI.X.SX32 R5, R5, R36, 0x1, P0 ;  /* 0x0000002405057211 */ /* 0x000fe200000f0eff */
[----:B------:R1:W3:Y:S01]  /*0230*/  LDG.E.U16 R24, desc[UR42][R6.64] ;  /* 0x0000002a06187981 */ /* 0x0002e2000c1e1500 */
[-C--:B------:R-:W-:Y:S01]  /*0240*/  LEA R8, P0, R9, R34.reuse, 0x1 ;  /* 0x0000002209087211 */ /* 0x080fe200078008ff */
[C---:B------:R-:W-:Y:S01]  /*0250*/  IMAD R14, R38.reuse, 0x4, R13 ;  /* 0x00000004260e7824 */ /* 0x040fe200078e020d */
[----:B------:R-:W-:Y:S01]  /*0260*/  LEA R10, P1, R11, R34, 0x1 ;  /* 0x000000220b0a7211 */ /* 0x000fe200078208ff */
[----:B------:R4:W3:Y:S01]  /*0270*/  LDG.E.U16 R23, desc[UR42][R4.64] ;  /* 0x0000002a04177981 */ /* 0x0008e2000c1e1500 */
[----:B------:R-:W-:Y:S01]  /*0280*/  LEA.HI.X.SX32 R9, R9, R36, 0x1, P0 ;  /* 0x0000002409097211 */ /* 0x000fe200000f0eff */
[----:B------:R-:W-:Y:S01]  /*0290*/  IMAD R15, R38, 0x4, R14 ;  /* 0x00000004260f7824 */ /* 0x000fe200078e020e */
[----:B0-----:R-:W-:-:S03]  /*02a0*/  LEA R2, P0, R12, R34, 0x1 ;  /* 0x000000220c027211 */ /* 0x001fc600078008ff */
[----:B------:R-:W-:Y:S01]  /*02b0*/  IMAD R17, R38, 0x4, R15 ;  /* 0x0000000426117824 */ /* 0x000fe200078e020f */
[-C--:B------:R-:W-:Y:S01]  /*02c0*/  LEA.HI.X.SX32 R3, R12, R36.reuse, 0x1, P0 ;  /* 0x000000240c037211 */ /* 0x080fe200000f0eff */
[----:B------:R-:W3:Y:S03]  /*02d0*/  LDG.E.U16 R25, desc[UR42][R8.64] ;  /* 0x0000002a08197981 */ /* 0x000ee6000c1e1500 */
[C---:B------:R-:W-:Y:S01]  /*02e0*/  LEA R19, R38.reuse, R17, 0x2 ;  /* 0x0000001126137211 */ /* 0x040fe200078e10ff */
[----:B------:R-:W3:Y:S01]  /*02f0*/  LDG.E.U16 R27, desc[UR42][R2.64] ;  /* 0x0000002a021b7981 */ /* 0x000ee2000c1e1500 */
[----:B------:R-:W-:Y:S02]  /*0300*/  LEA.HI.X.SX32 R11, R11, R36, 0x1, P1 ;  /* 0x000000240b0b7211 */ /* 0x000fe400008f0eff */
[----:B-1----:R-:W-:Y:S01]  /*0310*/  LEA R6, P0, R13, R34, 0x1 ;  /* 0x000000220d067211 */ /* 0x002fe200078008ff */
[----:B------:R-:W-:-:S02]  /*0320*/  IMAD R20, R38, 0x4, R19 ;  /* 0x0000000426147824 */ /* 0x000fc400078e0213 */
[----:B------:R0:W3:Y:S01]  /*0330*/  LDG.E.U16 R26, desc[UR42][R10.64] ;  /* 0x0000002a0a1a7981 */ /* 0x0000e2000c1e1500 */
[----:B------:R-:W-:Y:S02]  /*0340*/  LEA.HI.X.SX32 R7, R13, R36, 0x1, P0 ;  /* 0x000000240d077211 */ /* 0x000fe400000f0eff */
[CC--:B----4-:R-:W-:Y:S02]  /*0350*/  LEA R4, P0, R14.reuse, R34.reuse, 0x1 ;  /* 0x000000220e047211 */ /* 0x0d0fe400078008ff */
[----:B------:R-:W-:Y:S01]  /*0360*/  LEA R12, P1, R15, R34, 0x1 ;  /* 0x000000220f0c7211 */ /* 0x000fe200078208ff */
[----:B------:R-:W4:Y:S01]  /*0370*/  LDG.E.U16 R28, desc[UR42][R6.64] ;  /* 0x0000002a061c7981 */ /* 0x000f22000c1e1500 */
[----:B------:R-:W-:Y:S01]  /*0380*/  LEA.HI.X.SX32 R5, R14, R36, 0x1, P0 ;  /* 0x000000240e057211 */ /* 0x000fe200000f0eff */
[----:B0-----:R-:W-:Y:S01]  /*0390*/  IMAD R11, R38, 0x4, R20 ;  /* 0x00000004260b7824 */ /* 0x001fe200078e0214 */
[----:B------:R-:W-:-:S03]  /*03a0*/  LEA R8, P0, R19, R34, 0x1 ;  /* 0x0000002213087211 */ /* 0x000fc600078008ff */
[----:B------:R0:W4:Y:S01]  /*03b0*/  LDG.E.U16 R29, desc[UR42][R4.64] ;  /* 0x0000002a041d7981 */ /* 0x000122000c1e1500 */
[C---:B------:R-:W-:Y:S01]  /*03c0*/  IMAD R21, R38.reuse, 0x4, R11 ;  /* 0x0000000426157824 */ /* 0x040fe200078e020b */
[----:B------:R-:W-:Y:S02]  /*03d0*/  LEA.HI.X.SX32 R9, R19, R36, 0x1, P0 ;  /* 0x0000002413097211 */ /* 0x000fe400000f0eff */
[----:B------:R-:W-:Y:S02]  /*03e0*/  LEA R10, P0, R11, R34, 0x1 ;  /* 0x000000220b0a7211 */ /* 0x000fe400078008ff */
[----:B------:R-:W-:Y:S01]  /*03f0*/  LEA R3, R38, R21, 0x2 ;  /* 0x0000001526037211 */ /* 0x000fe200078e10ff */
[----:B------:R-:W4:Y:S01]  /*0400*/  LDG.E.U16 R32, desc[UR42][R8.64] ;  /* 0x0000002a08207981 */ /* 0x000f22000c1e1500 */
[-C--:B------:R-:W-:Y:S02]  /*0410*/  LEA.HI.X.SX32 R13, R15, R36.reuse, 0x1, P1 ;  /* 0x000000240f0d7211 */ /* 0x080fe400008f0eff */
[----:B------:R-:W-:-:S02]  /*0420*/  LEA.HI.X.SX32 R11, R11, R36, 0x1, P0 ;  /* 0x000000240b0b7211 */ /* 0x000fc400000f0eff */
[-C--:B------:R-:W-:Y:S01]  /*0430*/  LEA R14, P1, R3, R34.reuse, 0x1 ;  /* 0x00000022030e7211 */ /* 0x080fe200078208ff */
[----:B------:R-:W-:Y:S01]  /*0440*/  IMAD R19, R38, 0x4, R3 ;  /* 0x0000000426137824 */ /* 0x000fe200078e0203 */
[----:B------:R-:W-:Y:S01]  /*0450*/  LEA R2, P0, R17, R34, 0x1 ;  /* 0x0000002211027211 */ /* 0x000fe200078008ff */
[----:B------:R1:W4:Y:S01]  /*0460*/  LDG.E.U16 R30, desc[UR42][R12.64] ;  /* 0x0000002a0c1e7981 */ /* 0x000322000c1e1500 */
[-C--:B------:R-:W-:Y:S02]  /*0470*/  LEA.HI.X.SX32 R15, R3, R36.reuse, 0x1, P1 ;  /* 0x00000024030f7211 */ /* 0x080fe400008f0eff */
[----:B------:R-:W-:Y:S01]  /*0480*/  LEA.HI.X.SX32 R3, R17, R36, 0x1, P0 ;  /* 0x0000002411037211 */ /* 0x000fe200000f0eff */
[----:B------:R-:W4:Y:S01]  /*0490*/  LDG.E.U16 R10, desc[UR42][R10.64] ;  /* 0x0000002a0a0a7981 */ /* 0x000f22000c1e1500 */
[CC--:B0-----:R-:W-:Y:S02]  /*04a0*/  LEA R4, P0, R20.reuse, R34.reuse, 0x1 ;  /* 0x0000002214047211 */ /* 0x0c1fe400078008ff */
[----:B------:R-:W-:Y:S01]  /*04b0*/  LEA R6, P1, R21, R34, 0x1 ;  /* 0x0000002215067211 */ /* 0x000fe200078208ff */
[----:B------:R-:W4:Y:S01]  /*04c0*/  LDG.E.U16 R14, desc[UR42][R14.64] ;  /* 0x0000002a0e0e7981 */ /* 0x000f22000c1e1500 */
[----:B------:R-:W-:-:S02]  /*04d0*/  LEA.HI.X.SX32 R5, R20, R36, 0x1, P0 ;  /* 0x0000002414057211 */ /* 0x000fc400000f0eff */
[----:B-1----:R-:W-:Y:S01]  /*04e0*/  LEA R12, P0, R19, R34, 0x1 ;  /* 0x00000022130c7211 */ /* 0x002fe200078008ff */
[----:B------:R-:W4:Y:S01]  /*04f0*/  LDG.E.U16 R3, desc[UR42][R2.64] ;  /* 0x0000002a02037981 */ /* 0x000f22000c1e1500 */
[-C--:B------:R-:W-:Y:S02]  /*0500*/  LEA.HI.X.SX32 R7, R21, R36.reuse, 0x1, P1 ;  /* 0x0000002415077211 */ /* 0x080fe400008f0eff */
[----:B------:R-:W-:Y:S01]  /*0510*/  LEA.HI.X.SX32 R13, R19, R36, 0x1, P0 ;  /* 0x00000024130d7211 */ /* 0x000fe200000f0eff */
[----:B------:R-:W4:Y:S04]  /*0520*/  LDG.E.U16 R5, desc[UR42][R4.64] ;  /* 0x0000002a04057981 */ /* 0x000f28000c1e1500 */
[----:B------:R-:W4:Y:S04]  /*0530*/  LDG.E.U16 R7, desc[UR42][R6.64] ;  /* 0x0000002a06077981 */ /* 0x000f28000c1e1500 */
[----:B------:R-:W4:Y:S01]  /*0540*/  LDG.E.U16 R13, desc[UR42][R12.64] ;  /* 0x0000002a0c0d7981 */ /* 0x000f22000c1e1500 */
[----:B------:R-:W0:Y:S01]  /*0550*/  S2UR UR4, SR_CgaCtaId ;  /* 0x00000000000479c3 */ /* 0x000e220000008800 */
[C---:B------:R-:W-:Y:S01]  /*0560*/  LOP3.LUT R8, R0.reuse, 0xc0, RZ, 0xc0, !PT ;  /* 0x000000c000087812 */ /* 0x040fe200078ec0ff */
[----:B------:R-:W-:Y:S01]  /*0570*/  IMAD.SHL.U32 R71, R0, 0x2, RZ ;  /* 0x0000000200477824 */ /* 0x000fe200078e00ff */
[----:B------:R-:W-:Y:S01]  /*0580*/  UMOV UR41, 0x400 ;  /* 0x0000040000297882 */ /* 0x000fe20000000000 */
[----:B-----5:R-:W-:-:S02]  /*0590*/  ISETP.GE.AND P0, PT, R73, 0x1, PT ;  /* 0x000000014900780c */ /* 0x020fc40003f06270 */
[----:B------:R-:W-:-:S04]  /*05a0*/  SHF.R.U32.HI R8, RZ, 0x2, R8 ;  /* 0x00000002ff087819 */ /* 0x000fc80000011608 */
[----:B------:R-:W-:-:S04]  /*05b0*/  LOP3.LUT R71, R8, 0x1fe, R71, 0x78, !PT ;  /* 0x000001fe08477812 */ /* 0x000fc800078e7847 */
[----:B------:R-:W-:Y:S01]  /*05c0*/  LOP3.LUT R72, R71, 0x40, RZ, 0x3c, !PT ;  /* 0x0000004047487812 */ /* 0x000fe200078e3cff */
[----:B0-----:R-:W-:Y:S01]  /*05d0*/  ULEA UR41, UR4, UR41, 0x18 ;  /* 0x0000002904297291 */ /* 0x001fe2000f8ec03f */
[----:B------:R-:W-:Y:S01]  /*05e0*/  IMAD.MOV.U32 R79, RZ, RZ, -0x800000 ;  /* 0xff800000ff4f7424 */ /* 0x000fe200078e00ff */
[----:B------:R-:W-:Y:S01]  /*05f0*/  MOV R58, 0x3f800000 ;  /* 0x3f800000003a7802 */ /* 0x000fe20000000f00 */
[----:B------:R-:W-:Y:S01]  /*0600*/  IMAD.MOV.U32 R60, RZ, RZ, 0x3f800000 ;  /* 0x3f800000ff3c7424 */ /* 0x000fe200078e00ff */
[----:B------:R-:W-:Y:S01]  /*0610*/  CS2R R34, SRZ ;  /* 0x0000000000227805 */ /* 0x000fe2000001ff00 */
[----:B------:R-:W-:Y:S01]  /*0620*/  IMAD.MOV.U32 R83, RZ, RZ, -0x800000 ;  /* 0xff800000ff537424 */ /* 0x000fe200078e00ff */
[----:B------:R-:W-:Y:S02]  /*0630*/  CS2R R36, SRZ ;  /* 0x0000000000247805 */ /* 0x000fe4000001ff00 */
[----:B------:R-:W-:Y:S01]  /*0640*/  CS2R R38, SRZ ;  /* 0x0000000000267805 */ /* 0x000fe2000001ff00 */
[----:B--2---:R-:W-:Y:S04]  /*0650*/  STS.U16 [R71+UR41], R22 ;  /* 0x0000001647007988 */ /* 0x004fe80008000429 */
[----:B---3--:R-:W-:Y:S04]  /*0660*/  STS.U16 [R71+UR41+0x400], R24 ;  /* 0x0004001847007988 */ /* 0x008fe80008000429 */
[----:B------:R-:W-:Y:S04]  /*0670*/  STS.U16 [R71+UR41+0x800], R26 ;  /* 0x0008001a47007988 */ /* 0x000fe80008000429 */
[----:B----4-:R-:W-:Y:S04]  /*0680*/  STS.U16 [R71+UR41+0xc00], R28 ;  /* 0x000c001c47007988 */ /* 0x010fe80008000429 */
[----:B------:R0:W-:Y:S04]  /*0690*/  STS.U16 [R71+UR41+0x1400], R32 ;  /* 0x0014002047007988 */ /* 0x0001e80008000429 */
[----:B------:R1:W-:Y:S04]  /*06a0*/  STS.U16 [R71+UR41+0x1000], R30 ;  /* 0x0010001e47007988 */ /* 0x0003e80008000429 */
[----:B------:R-:W-:Y:S04]  /*06b0*/  STS.U16 [R71+UR41+0x1800], R10 ;  /* 0x0018000a47007988 */ /* 0x000fe80008000429 */
[----:B------:R-:W-:Y:S01]  /*06c0*/  STS.U16 [R71+UR41+0x1c00], R14 ;  /* 0x001c000e47007988 */ /* 0x000fe20008000429 */
[----:B0-----:R-:W-:-:S03]  /*06d0*/  CS2R R32, SRZ ;  /* 0x0000000000207805 */ /* 0x001fc6000001ff00 */
[----:B------:R-:W-:Y:S01]  /*06e0*/  STS.U16 [R72+UR41+0x200], R23 ;  /* 0x0002001748007988 */ /* 0x000fe20008000429 */
[----:B-1----:R-:W-:-:S03]  /*06f0*/  CS2R R30, SRZ ;  /* 0x00000000001e7805 */ /* 0x002fc6000001ff00 */
[----:B------:R0:W-:Y:S04]  /*0700*/  STS.U16 [R72+UR41+0x600], R25 ;  /* 0x0006001948007988 */ /* 0x0001e80008000429 */
[----:B------:R1:W-:Y:S04]  /*0710*/  STS.U16 [R72+UR41+0xa00], R27 ;  /* 0x000a001b48007988 */ /* 0x0003e80008000429 */
[----:B------:R2:W-:Y:S04]  /*0720*/  STS.U16 [R72+UR41+0xe00], R29 ;  /* 0x000e001d48007988 */ /* 0x0005e80008000429 */
[----:B------:R3:W-:Y:S01]  /*0730*/  STS.U16 [R72+UR41+0x1200], R3 ;  /* 0x0012000348007988 */ /* 0x0007e20008000429 */
[----:B0-----:R-:W-:-:S03]  /*0740*/  CS2R R24, SRZ ;  /* 0x0000000000187805 */ /* 0x001fc6000001ff00 */
[----:B------:R3:W-:Y:S01]  /*0750*/  STS.U16 [R72+UR41+0x1600], R5 ;  /* 0x0016000548007988 */ /* 0x0007e20008000429 */
[----:B-1----:R-:W-:-:S03]  /*0760*/  CS2R R26, SRZ ;  /* 0x00000000001a7805 */ /* 0x002fc6000001ff00 */
[----:B------:R3:W-:Y:S01]  /*0770*/  STS.U16 [R72+UR41+0x1a00], R7 ;  /* 0x001a000748007988 */ /* 0x0007e20008000429 */
[----:B--2---:R-:W-:-:S03]  /*0780*/  CS2R R28, SRZ ;  /* 0x00000000001c7805 */ /* 0x004fc6000001ff00 */
[----:B------:R3:W-:Y:S01]  /*0790*/  STS.U16 [R72+UR41+0x1e00], R13 ;  /* 0x001e000d48007988 */ /* 0x0007e20008000429 */
[----:B------:R-:W-:Y:S05]  /*07a0*/  @!P0 BRA `(.L_x_0) ;  /* 0x0000001400748947 */ /* 0x000fea0003800000 */
[----:B------:R-:W0:Y:S01]  /*07b0*/  LDC.64 R58, c[0x0][0x250] ;  /* 0x00009400ff3a7b82 */ /* 0x000e220000000a00 */
[--C-:B------:R-:W-:Y:S01]  /*07c0*/  SHF.R.U32.HI R4, RZ, 0x5, R0.reuse ;  /* 0x00000005ff047819 */ /* 0x100fe20000011600 */
[----:B------:R-:W-:Y:S01]  /*07d0*/  ULDC UR4, c[0x0][0x258] ;  /* 0x0000960000047ab9 */ /* 0x000fe20000000800 */
[----:B------:R-:W-:Y:S01]  /*07e0*/  SHF.R.U32.HI R8, RZ, 0x5, R0 ;  /* 0x00000005ff087819 */ /* 0x000fe20000011600 */
[----:B------:R-:W-:Y:S01]  /*07f0*/  IMAD R16, R16, UR4, RZ ;  /* 0x0000000410107c24 */ /* 0x000fe2000f8e02ff */
[----:B------:R-:W-:Y:S01]  /*0800*/  R2UR UR45, R4 ;  /* 0x00000000042d72ca */ /* 0x000fe200000e0000 */
[----:B------:R-:W-:Y:S01]  /*0810*/  ULDC.64 UR4, c[0x0][0x218] ;  /* 0x0000860000047ab9 */ /* 0x000fe20000000a00 */
[----:B------:R-:W-:Y:S01]  /*0820*/  LOP3.LUT R4, R0, 0x1f, RZ, 0xc0, !PT ;  /* 0x0000001f00047812 */ /* 0x000fe200078ec0ff */
[----:B------:R-:W1:Y:S01]  /*0830*/  LDC.64 R60, c[0x0][0x260] ;  /* 0x00009800ff3c7b82 */ /* 0x000e620000000a00 */
[----:B---3--:R-:W-:Y:S01]  /*0840*/  SHF.L.U32 R3, R16, 0x1, RZ ;  /* 0x0000000110037819 */ /* 0x008fe200000006ff */
[----:B------:R-:W-:Y:S01]  /*0850*/  ULDC.64 UR6, c[0x0][0x220] ;  /* 0x0000880000067ab9 */ /* 0x000fe20000000a00 */
[----:B------:R-:W-:Y:S01]  /*0860*/  USHF.R.U32.HI UR36, URZ, 0x4, UR41 ;  /* 0x000000043f247899 */ /* 0x000fe20008011629 */
[----:B------:R-:W-:Y:S01]  /*0870*/  IMAD.MOV.U32 R76, RZ, RZ, -0x800000 ;  /* 0xff800000ff4c7424 */ /* 0x000fe200078e00ff */
[----:B------:R-:W-:Y:S01]  /*0880*/  UIADD3 UR46, UR41, 0x2000, URZ ;  /* 0x00002000292e7890 */ /* 0x000fe2000fffe03f */
[----:B------:R-:W-:Y:S01]  /*0890*/  MOV R75, RZ ;  /* 0x000000ff004b7202 */ /* 0x000fe20000000f00 */
[----:B------:R-:W-:Y:S01]  /*08a0*/  USGXT.U32 UR36, UR36, 0xe ;  /* 0x0000000e2424789a */ /* 0x000fe20008000000 */
[----:B------:R-:W2:Y:S01]  /*08b0*/  LDC R25, c[0x0][0x268] ;  /* 0x00009a00ff197b82 */ /* 0x000ea20000000800 */
[----:B------:R-:W-:Y:S01]  /*08c0*/  USHF.R.U32.HI UR38, URZ, 0x4, UR46 ;  /* 0x000000043f267899 */ /* 0x000fe2000801162e */
[----:B------:R-:W-:Y:S01]  /*08d0*/  IMAD.MOV.U32 R77, RZ, RZ, RZ ;  /* 0x000000ffff4d7224 */ /* 0x000fe200078e00ff */
[----:B------:R-:W-:Y:S01]  /*08e0*/  UIADD3 UR32, UP0, UR36, 0x80, URZ ;  /* 0x0000008024207890 */ /* 0x000fe2000ff1e03f */
[----:B------:R-:W-:Y:S01]  /*08f0*/  IMAD.MOV.U32 R74, RZ, RZ, -0x800000 ;  /* 0xff800000ff4a7424 */ /* 0x000fe200078e00ff */
[----:B------:R-:W-:Y:S01]  /*0900*/  USGXT.U32 UR38, UR38, 0xe ;  /* 0x0000000e2626789a */ /* 0x000fe20008000000 */
[----:B------:R-:W-:-:S02]  /*0910*/  CS2R R26, SRZ ;  /* 0x00000000001a7805 */ /* 0x000fc4000001ff00 */
[----:B------:R-:W-:Y:S01]  /*0920*/  CS2R R28, SRZ ;  /* 0x00000000001c7805 */ /* 0x000fe2000001ff00 */
[----:B0-----:R-:W-:Y:S01]  /*0930*/  IMAD R58, R58, UR40, RZ ;  /* 0x000000283a3a7c24 */ /* 0x001fe2000f8e02ff */
[----:B------:R-:W-:Y:S01]  /*0940*/  CS2R R30, SRZ ;  /* 0x00000000001e7805 */ /* 0x000fe2000001ff00 */
[----:B------:R-:W-:Y:S01]  /*0950*/  IMAD R18, R18, R59, RZ ;  /* 0x0000003b12127224 */ /* 0x000fe200078e02ff */
[----:B------:R-:W-:Y:S01]  /*0960*/  CS2R R32, SRZ ;  /* 0x0000000000207805 */ /* 0x000fe2000001ff00 */
[C---:B------:R-:W-:Y:S01]  /*0970*/  IMAD.SHL.U32 R2, R58.reuse, 0x2, RZ ;  /* 0x000000023a027824 */ /* 0x040fe200078e00ff */
[----:B------:R-:W-:Y:S01]  /*0980*/  CS2R R34, SRZ ;  /* 0x0000000000227805 */ /* 0x000fe2000001ff00 */
[----:B------:R-:W-:Y:S01]  /*0990*/  IMAD.HI R58, R58, 0x2, RZ ;  /* 0x000000023a3a7827 */ /* 0x000fe200078e02ff */
[----:B------:R-:W-:Y:S02]  /*09a0*/  CS2R R36, SRZ ;  /* 0x0000000000247805 */ /* 0x000fe4000001ff00 */
[----:B------:R-:W-:-:S02]  /*09b0*/  CS2R R38, SRZ ;  /* 0x0000000000267805 */ /* 0x000fc4000001ff00 */
[----:B------:R-:W-:Y:S01]  /*09c0*/  IADD3 R19, P0, P1, R3, UR4, R2 ;  /* 0x0000000403137c10 */ /* 0x000fe2000f91e002 */
[----:B-1----:R-:W-:Y:S01]  /*09d0*/  IMAD R60, R60, UR40, RZ ;  /* 0x000000283c3c7c24 */ /* 0x002fe2000f8e02ff */
[----:B------:R-:W-:Y:S01]  /*09e0*/  UIADD3 UR4, UR45, 0x18, URZ ;  /* 0x000000182d047890 */ /* 0x000fe2000fffe03f */
[----:B------:R-:W-:Y:S01]  /*09f0*/  IMAD R5, R4, R61, RZ ;  /* 0x0000003d04057224 */ /* 0x000fe200078e02ff */
[-C--:B------:R-:W-:Y:S01]  /*0a00*/  LEA R62, P2, R18, R19.reuse, 0x1 ;  /* 0x00000013123e7211 */ /* 0x080fe200078408ff */
[----:B------:R-:W-:Y:S01]  /*0a10*/  IMAD R4, R59, 0x4, R18 ;  /* 0x000000043b047824 */ /* 0x000fe200078e0212 */
[----:B------:R-:W-:Y:S01]  /*0a20*/  SHF.L.U32 R2, R60, 0x1, RZ ;  /* 0x000000013c027819 */ /* 0x000fe200000006ff */
[----:B------:R-:W-:Y:S01]  /*0a30*/  IMAD.HI R3, R16, 0x2, RZ ;  /* 0x0000000210037827 */ /* 0x000fe200078e02ff */
[----:B------:R-:W-:Y:S01]  /*0a40*/  ULDC UR44, c[0x0][0x238] ;  /* 0x00008e00002c7ab9 */ /* 0x000fe20000000800 */
[----:B------:R-:W-:Y:S01]  /*0a50*/  UMOV UR37, 0x40000040 ;  /* 0x4000004000257882 */ /* 0x000fe20000000000 */
[----:B------:R-:W-:Y:S01]  /*0a60*/  LEA R64, P3, R4, R19, 0x1 ;  /* 0x0000001304407211 */ /* 0x000fe200078608ff */
[----:B------:R-:W-:Y:S01]  /*0a70*/  IMAD.SHL.U32 R7, R5, 0x2, RZ ;  /* 0x0000000205077824 */ /* 0x000fe200078e00ff */
[----:B------:R-:W-:Y:S01]  /*0a80*/  IADD3.X R11, R3, UR5, R58, P0, P1 ;  /* 0x00000005030b7c10 */ /* 0x000fe200087e243a */
[----:B------:R-:W-:Y:S01]  /*0a90*/  IMAD R6, R59, 0x4, R4 ;  /* 0x000000043b067824 */ /* 0x000fe200078e0204 */
[----:B------:R-:W-:Y:S01]  /*0aa0*/  UIADD3 UR5, UR45, 0x38, URZ ;  /* 0x000000382d057890 */ /* 0x000fe2000fffe03f */
[----:B------:R-:W-:Y:S01]  /*0ab0*/  IMAD.HI R60, R60, 0x2, RZ ;  /* 0x000000023c3c7827 */ /* 0x000fe200078e02ff */
[----:B------:R-:W-:-:S02]  /*0ac0*/  IADD3 R9, P0, P1, R7, UR6, R2 ;  /* 0x0000000607097c10 */ /* 0x000fc4000f91e002 */
[----:B------:R-:W-:Y:S01]  /*0ad0*/  SGXT.U32 R2, R8, 0x3 ;  /* 0x000000030802781a */ /* 0x000fe20000000000 */
[----:B------:R-:W-:Y:S01]  /*0ae0*/  IMAD.HI R5, R5, 0x2, RZ ;  /* 0x0000000205057827 */ /* 0x000fe200078e02ff */
[C---:B------:R-:W-:Y:S02]  /*0af0*/  LEA R8, R59.reuse, R6, 0x2 ;  /* 0x000000063b087211 */ /* 0x040fe400078e10ff */
[----:B------:R-:W-:Y:S01]  /*0b00*/  LEA.HI.X.SX32 R65, R4, R11, 0x1, P3 ;  /* 0x0000000b04417211 */ /* 0x000fe200018f0eff */
[----:B--2---:R-:W-:Y:S01]  /*0b10*/  IMAD R7, R2, R25, RZ ;  /* 0x0000001902077224 */ /* 0x004fe200078e02ff */
[----:B------:R-:W-:Y:S01]  /*0b20*/  LEA.HI.X.SX32 R63, R18, R11, 0x1, P2 ;  /* 0x0000000b123f7211 */ /* 0x000fe200010f0eff */
[----:B------:R-:W-:Y:S01]  /*0b30*/  IMAD R10, R59, 0x4, R8 ;  /* 0x000000043b0a7824 */ /* 0x000fe200078e0208 */
[-C--:B------:R-:W-:Y:S01]  /*0b40*/  LEA R66, P4, R6, R19.reuse, 0x1 ;  /* 0x0000001306427211 */ /* 0x080fe200078808ff */
[----:B------:R-:W-:Y:S01]  /*0b50*/  IMAD R4, R25, UR4, RZ ;  /* 0x0000000419047c24 */ /* 0x000fe2000f8e02ff */
[----:B------:R-:W-:Y:S01]  /*0b60*/  LEA R68, P2, R8, R19, 0x1 ;  /* 0x0000001308447211 */ /* 0x000fe200078408ff */
[----:B------:R-:W-:Y:S01]  /*0b70*/  IMAD R2, R59, 0x4, R10 ;  /* 0x000000043b027824 */ /* 0x000fe200078e020a */
[-C--:B------:R-:W-:Y:S01]  /*0b80*/  LEA.HI.X.SX32 R67, R6, R11.reuse, 0x1, P4 ;  /* 0x0000000b06437211 */ /* 0x080fe200020f0eff */
[----:B------:R-:W-:Y:S01]  /*0b90*/  IMAD R6, R25, UR5, RZ ;  /* 0x0000000519067c24 */ /* 0x000fe2000f8e02ff */
[----:B------:R-:W-:Y:S01]  /*0ba0*/  LEA.HI.X.SX32 R69, R8, R11, 0x1, P2 ;  /* 0x0000000b08457211 */ /* 0x000fe200010f0eff */
[----:B------:R-:W-:Y:S01]  /*0bb0*/  UMOV UR4, URZ ;  /* 0x0000003f00047c82 */ /* 0x000fe20008000000 */
[C---:B------:R-:W-:Y:S01]  /*0bc0*/  LEA R12, R59.reuse, R2, 0x2 ;  /* 0x000000023b0c7211 */ /* 0x040fe200078e10ff */
[----:B------:R-:W-:Y:S01]  /*0bd0*/  UIADD3.X UR33, UR4, 0x40000040, URZ, UP0, !UPT ;  /* 0x4000004004217890 */ /* 0x000fe200087fe43f */
[-C--:B------:R-:W-:Y:S01]  /*0be0*/  LEA R22, P3, R2, R19.reuse, 0x1 ;  /* 0x0000001302167211 */ /* 0x080fe200078608ff */
[----:B------:R-:W-:Y:S01]  /*0bf0*/  UIADD3 UR34, UP0, UR38, 0x2, URZ ;  /* 0x0000000226227890 */ /* 0x000fe2000ff1e03f */
[----:B------:R-:W-:Y:S01]  /*0c00*/  LEA R56, P2, R10, R19, 0x1 ;  /* 0x000000130a387211 */ /* 0x000fe200078408ff */
[----:B------:R-:W-:Y:S01]  /*0c10*/  IMAD R3, R59, 0x4, R12 ;  /* 0x000000043b037824 */ /* 0x000fe200078e020c */
[----:B------:R-:W-:Y:S01]  /*0c20*/  LEA.HI.X.SX32 R23, R2, R11, 0x1, P3 ;  /* 0x0000000b02177211 */ /* 0x000fe200018f0eff */
[----:B------:R-:W-:Y:S01]  /*0c30*/  IMAD R2, R25, 0x8, R7 ;  /* 0x0000000819027824 */ /* 0x000fe200078e0207 */
[-C--:B------:R-:W-:Y:S01]  /*0c40*/  LEA R20, P4, R12, R19.reuse, 0x1 ;  /* 0x000000130c147211 */ /* 0x080fe200078808ff */
[----:B------:R-:W-:Y:S01]  /*0c50*/  UMOV UR5, URZ ;  /* 0x0000003f00057c82 */ /* 0x000fe20008000000 */
[----:B------:R-:W-:Y:S01]  /*0c60*/  LEA R18, P5, R3, R19, 0x1 ;  /* 0x0000001303127211 */ /* 0x000fe200078a08ff */
[----:B------:R-:W-:Y:S01]  /*0c70*/  UIADD3.X UR35, UR5, 0x40000040, URZ, UP0, !UPT ;  /* 0x4000004005237890 */ /* 0x000fe200087fe43f */
[----:B------:R-:W-:Y:S01]  /*0c80*/  IADD3.X R60, R5, UR7, R60, P0, P1 ;  /* 0x00000007053c7c10 */ /* 0x000fe200087e243c */
[----:B------:R-:W-:Y:S01]  /*0c90*/  IMAD.MOV.U32 R58, RZ, RZ, 0x3f800000 ;  /* 0x3f800000ff3a7424 */ /* 0x000fe200078e00ff */
[-C--:B------:R-:W-:Y:S01]  /*0ca0*/  LEA.HI.X.SX32 R19, R3, R11.reuse, 0x1, P5 ;  /* 0x0000000b03137211 */ /* 0x080fe200028f0eff */
[----:B------:R-:W-:Y:S01]  /*0cb0*/  UIADD3.64 UR28, UR32, 0x80, URZ ;  /* 0x00000080201c7897 */ /* 0x000fe2000fffe03f */
[C---:B------:R-:W-:Y:S01]  /*0cc0*/  LEA R3, R25.reuse, R2, 0x3 ;  /* 0x0000000219037211 */ /* 0x040fe200078e18ff */
[----:B------:R-:W-:Y:S01]  /*0cd0*/  UIADD3.64 UR24, UR32, 0x100, URZ ;  /* 0x0000010020187897 */ /* 0x000fe2000fffe03f */
[-C--:B------:R-:W-:Y:S01]  /*0ce0*/  LEA.HI.X.SX32 R57, R10, R11.reuse, 0x1, P2 ;  /* 0x0000000b0a397211 */ /* 0x080fe200010f0eff */
[----:B------:R-:W-:Y:S01]  /*0cf0*/  UIADD3.64 UR30, UR34, 0x2, URZ ;  /* 0x00000002221e7897 */ /* 0x000fe2000fffe03f */
[----:B------:R-:W-:Y:S01]  /*0d00*/  LEA.HI.X.SX32 R21, R12, R11, 0x1, P4 ;  /* 0x0000000b0c157211 */ /* 0x000fe200020f0eff */
[----:B------:R-:W-:Y:S01]  /*0d10*/  IMAD R5, R25, 0x10, R3 ;  /* 0x0000001019057824 */ /* 0x000fe200078e0203 */
[-C--:B------:R-:W-:Y:S01]  /*0d20*/  LEA R16, P0, R7, R9.reuse, 0x1 ;  /* 0x0000000907107211 */ /* 0x080fe200078008ff */
[----:B------:R-:W-:Y:S01]  /*0d30*/  UIADD3.64 UR26, UR34, 0x4, URZ ;  /* 0x00000004221a7897 */ /* 0x000fe2000fffe03f */
[-C--:B------:R-:W-:Y:S01]  /*0d40*/  LEA R14, P1, R2, R9.reuse, 0x1 ;  /* 0x00000009020e7211 */ /* 0x080fe200078208ff */
[C---:B------:R-:W-:Y:S01]  /*0d50*/  IMAD R24, R25.reuse, 0x8, R5 ;  /* 0x0000000819187824 */ /* 0x040fe200078e0205 */
[-C--:B------:R-:W-:Y:S01]  /*0d60*/  LEA R10, P3, R6, R9.reuse, 0x1 ;  /* 0x00000009060a7211 */ /* 0x080fe200078608ff */
[----:B------:R-:W-:Y:S01]  /*0d70*/  UIADD3.64 UR22, UR34, 0x7e, URZ ;  /* 0x0000007e22167897 */ /* 0x000fe2000fffe03f */
[----:B------:R-:W-:Y:S01]  /*0d80*/  LEA R12, P2, R4, R9, 0x1 ;  /* 0x00000009040c7211 */ /* 0x000fe200078408ff */
[----:B------:R-:W-:Y:S01]  /*0d90*/  UIADD3.64 UR18, UR34, 0x80, URZ ;  /* 0x0000008022127897 */ /* 0x000fe2000fffe03f */
[----:B------:R-:W-:Y:S01]  /*0da0*/  LEA R25, R25, R24, 0x3 ;  /* 0x0000001819197211 */ /* 0x000fe200078e18ff */
[----:B------:R-:W-:Y:S01]  /*0db0*/  UIADD3.64 UR14, UR34, 0x82, URZ ;  /* 0x00000082220e7897 */ /* 0x000fe2000fffe03f */
[-C--:B------:R-:W-:Y:S01]  /*0dc0*/  LEA.HI.X.SX32 R17, R7, R60.reuse, 0x1, P0 ;  /* 0x0000003c07117211 */ /* 0x080fe200000f0eff */
[----:B------:R-:W-:Y:S01]  /*0dd0*/  UIADD3.64 UR10, UR34, 0x84, URZ ;  /* 0x00000084220a7897 */ /* 0x000fe2000fffe03f */
[----:B------:R-:W-:-:S02]  /*0de0*/  LEA.HI.X.SX32 R15, R2, R60, 0x1, P1 ;  /* 0x0000003c020f7211 */ /* 0x000fc400008f0eff */
[-C--:B------:R-:W-:Y:S02]  /*0df0*/  LEA.HI.X.SX32 R11, R6, R60.reuse, 0x1, P3 ;  /* 0x0000003c060b7211 */ /* 0x080fe400018f0eff */
[----:B------:R-:W-:Y:S02]  /*0e00*/  LEA.HI.X.SX32 R13, R4, R60, 0x1, P2 ;  /* 0x0000003c040d7211 */ /* 0x000fe400010f0eff */
[-C--:B------:R-:W-:Y:S02]  /*0e10*/  LEA R8, P0, R3, R9.reuse, 0x1 ;  /* 0x0000000903087211 */ /* 0x080fe400078008ff */
[-C--:B------:R-:W-:Y:S02]  /*0e20*/  LEA R6, P1, R5, R9.reuse, 0x1 ;  /* 0x0000000905067211 */ /* 0x080fe400078208ff */
[-C--:B------:R-:W-:Y:S02]  /*0e30*/  LEA R4, P2, R24, R9.reuse, 0x1 ;  /* 0x0000000918047211 */ /* 0x080fe400078408ff */
[----:B------:R-:W-:-:S02]  /*0e40*/  LEA R2, P3, R25, R9, 0x1 ;  /* 0x0000000919027211 */ /* 0x000fc400078608ff */
[-C--:B------:R-:W-:Y:S02]  /*0e50*/  LEA.HI.X.SX32 R9, R3, R60.reuse, 0x1, P0 ;  /* 0x0000003c03097211 */ /* 0x080fe400000f0eff */
[-C--:B------:R-:W-:Y:S02]  /*0e60*/  LEA.HI.X.SX32 R7, R5, R60.reuse, 0x1, P1 ;  /* 0x0000003c05077211 */ /* 0x080fe400008f0eff */
[-C--:B------:R-:W-:Y:S02]  /*0e70*/  LEA.HI.X.SX32 R5, R24, R60.reuse, 0x1, P2 ;  /* 0x0000003c18057211 */ /* 0x080fe400010f0eff */
[----:B------:R-:W-:Y:S02]  /*0e80*/  LEA.HI.X.SX32 R3, R25, R60, 0x1, P3 ;  /* 0x0000003c19037211 */ /* 0x000fe400018f0eff */
[----:B------:R-:W-:Y:S02]  /*0e90*/  CS2R R24, SRZ ;  /* 0x0000000000187805 */ /* 0x000fe4000001ff00 */
[----:B------:R-:W-:-:S07]  /*0ea0*/  MOV R60, 0x3f800000 ;  /* 0x3f800000003c7802 */ /* 0x000fce0000000f00 */
.L_x_1:
[----:B------:R-:W-:-:S04]  /*0eb0*/  IMAD.WIDE R40, R75, 0x2, R62 ;  /* 0x000000024b287825 */ /* 0x000fc800078e023e */
[C---:B------:R-:W-:Y:S02]  /*0ec0*/  IMAD.WIDE R44, R75.reuse, 0x2, R66 ;  /* 0x000000024b2c7825 */ /* 0x040fe400078e0242 */
[----:B------:R-:W2:Y:S02]  /*0ed0*/  LDG.E.U16 R40, desc[UR42][R40.64] ;  /* 0x0000002a28287981 */ /* 0x000ea4000c1e1500 */
[C---:B------:R-:W-:Y:S02]  /*0ee0*/  IMAD.WIDE R48, R75.reuse, 0x2, R56 ;  /* 0x000000024b307825 */ /* 0x040fe400078e0238 */
[----:B------:R-:W3:Y:S02]  /*0ef0*/  LDG.E.U16 R78, desc[UR42][R44.64] ;  /* 0x0000002a2c4e7981 */ /* 0x000ee4000c1e1500 */
[C---:B------:R-:W-:Y:S02]  /*0f00*/  IMAD.WIDE R52, R75.reuse, 0x2, R20 ;  /* 0x000000024b347825 */ /* 0x040fe400078e0214 */
[----:B------:R-:W4:Y:S02]  /*0f10*/  LDG.E.U16 R80, desc[UR42][R48.64] ;  /* 0x0000002a30507981 */ /* 0x000f24000c1e1500 */
[----:B------:R-:W-:-:S02]  /*0f20*/  IMAD.WIDE R42, R75, 0x2, R64 ;  /* 0x000000024b2a7825 */ /* 0x000fc400078e0240 */
[----:B------:R-:W5:Y:S02]  /*0f30*/  LDG.E.U16 R82, desc[UR42][R52.64] ;  /* 0x0000002a34527981 */ /* 0x000f64000c1e1500 */
[C---:B------:R-:W-:Y:S02]  /*0f40*/  IMAD.WIDE R46, R75.reuse, 0x2, R68 ;  /* 0x000000024b2e7825 */ /* 0x040fe400078e0244 */
[----:B------:R-:W5:Y:S02]  /*0f50*/  LDG.E.U16 R79, desc[UR42][R42.64] ;  /* 0x0000002a2a4f7981 */ /* 0x000f64000c1e1500 */
[C---:B------:R-:W-:Y:S02]  /*0f60*/  IMAD.WIDE R50, R75.reuse, 0x2, R22 ;  /* 0x000000024b327825 */ /* 0x040fe400078e0216 */
[----:B------:R-:W5:Y:S02]  /*0f70*/  LDG.E.U16 R81, desc[UR42][R46.64] ;  /* 0x0000002a2e517981 */ /* 0x000f64000c1e1500 */
[----:B------:R-:W-:-:S02]  /*0f80*/  IMAD.WIDE R54, R75, 0x2, R18 ;  /* 0x000000024b367825 */ /* 0x000fc400078e0212 */
[----:B------:R-:W5:Y:S04]  /*0f90*/  LDG.E.U16 R83, desc[UR42][R50.64] ;  /* 0x0000002a32537981 */ /* 0x000f68000c1e1500 */
[----:B------:R-:W5:Y:S01]  /*0fa0*/  LDG.E.U16 R85, desc[UR42][R54.64] ;  /* 0x0000002a36557981 */ /* 0x000f62000c1e1500 */
[----:B------:R-:W-:Y:S06]  /*0fb0*/  BAR.SYNC.DEFER_BLOCKING 0x0 ;  /* 0x0000000000007b1d */ /* 0x000fec0000010000 */
[----:B------:R-:W-:Y:S01]  /*0fc0*/  UMOV UR39, 0x40000040 ;  /* 0x4000004000277882 */ /* 0x000fe20000000000 */
[----:B------:R-:W-:Y:S01]  /*0fd0*/  UMOV UR20, UR36 ;  /* 0x0000002400147c82 */ /* 0x000fe20008000000 */
[----:B------:R-:W-:Y:S01]  /*0fe0*/  UMOV UR21, UR37 ;  /* 0x0000002500157c82 */ /* 0x000fe20008000000 */
[----:B------:R-:W-:-:S04]  /*0ff0*/  IMAD.WIDE R86, R77, 0x2, R6 ;  /* 0x000000024d567825 */ /* 0x000fc800078e0206 */
[----:B------:R-:W-:-:S04]  /*1000*/  IMAD.WIDE R88, R77, 0x2, R4 ;  /* 0x000000024d587825 */ /* 0x000fc800078e0204 */
[----:B------:R-:W-:-:S04]  /*1010*/  IMAD.WIDE R90, R77, 0x2, R2 ;  /* 0x000000024d5a7825 */ /* 0x000fc800078e0202 */
[C---:B------:R-:W-:Y:S01]  /*1020*/  IMAD.WIDE R92, R77.reuse, 0x2, R10 ;  /* 0x000000024d5c7825 */ /* 0x040fe200078e020a */
[----:B--2---:R0:W-:Y:S04]  /*1030*/  STS.U16 [R71+UR41+0x2000], R40 ;  /* 0x0020002847007988 */ /* 0x0041e80008000429 */
[----:B---3--:R-:W-:Y:S04]  /*1040*/  STS.U16 [R71+UR41+0x2400], R78 ;  /* 0x0024004e47007988 */ /* 0x008fe80008000429 */
[----:B----4-:R-:W-:Y:S04]  /*1050*/  STS.U16 [R71+UR41+0x2800], R80 ;  /* 0x0028005047007988 */ /* 0x010fe80008000429 */
[----:B-----5:R-:W-:Y:S04]  /*1060*/  STS.U16 [R71+UR41+0x2c00], R82 ;  /* 0x002c005247007988 */ /* 0x020fe80008000429 */
[----:B------:R1:W-:Y:S04]  /*1070*/  STS.U16 [R72+UR41+0x2200], R79 ;  /* 0x0022004f48007988 */ /* 0x0003e80008000429 */
[----:B------:R2:W-:Y:S04]  /*1080*/  STS.U16 [R72+UR41+0x2600], R81 ;  /* 0x0026005148007988 */ /* 0x0005e80008000429 */
[----:B------:R3:W-:Y:S04]  /*1090*/  STS.U16 [R72+UR41+0x2a00], R83 ;  /* 0x002a005348007988 */ /* 0x0007e80008000429 */
[----:B------:R4:W-:Y:S01]  /*10a0*/  STS.U16 [R72+UR41+0x2e00], R85 ;  /* 0x002e005548007988 */ /* 0x0009e20008000429 */
[----:B------:R5:W-:Y:S06]  /*10b0*/  MEMBAR.ALL.CTA ;  /* 0x0000000000007992 */ /* 0x000bec0000008000 */
[----:B-----5:R-:W5:Y:S02]  /*10c0*/  FENCE.VIEW.ASYNC.S ;  /* 0x00000000000073c6 */ /* 0x020f640000000000 */
[----:B-----5:R-:W-:Y:S06]  /*10d0*/  BAR.SYNC.DEFER_BLOCKING 0x0 ;  /* 0x0000000000007b1d */ /* 0x020fec0000010000 */
[----:B0-----:R-:W-:Y:S01]  /*10e0*/  WARPGROUP.ARRIVE ;  /* 0x00000000000079c5 */ /* 0x001fe20000000000 */
[C---:B-1----:R-:W-:Y:S01]  /*10f0*/  IMAD.WIDE R78, R77.reuse, 0x2, R16 ;  /* 0x000000024d4e7825 */ /* 0x042fe200078e0210 */
[----:B------:R-:W5:Y:S04]  /*1100*/  LDG.E.U16 R86, desc[UR42][R86.64] ;  /* 0x0000002a56567981 */ /* 0x000f68000c1e1500 */
[----:B------:R-:W-:Y:S01]  /*1110*/  HGMMA.64x16x16.F32 R48, gdesc[UR36].tnspA, RZ, !UPT ;  /* 0x20200000243079f0 */ /* 0x000fe2000c7008ff */
[C---:B--2---:R-:W-:Y:S01]  /*1120*/  IMAD.WIDE R80, R77.reuse, 0x2, R14 ;  /* 0x000000024d507825 */ /* 0x044fe200078e020e */
[----:B------:R0:W2:Y:S03]  /*1130*/  LDG.E.U16 R78, desc[UR42][R78.64] ;  /* 0x0000002a4e4e7981 */ /* 0x0000a6000c1e1500 */
[C---:B---3--:R-:W-:Y:S01]  /*1140*/  IMAD.WIDE R82, R77.reuse, 0x2, R8 ;  /* 0x000000024d527825 */ /* 0x048fe200078e0208 */
[----:B------:R-:W3:Y:S03]  /*1150*/  LDG.E.U16 R88, desc[UR42][R88.64] ;  /* 0x0000002a58587981 */ /* 0x000ee6000c1e1500 */
[----:B----4-:R-:W-:Y:S01]  /*1160*/  IMAD.WIDE R84, R77, 0x2, R12 ;  /* 0x000000024d547825 */ /* 0x010fe200078e020c */
[----:B------:R1:W4:Y:S04]  /*1170*/  LDG.E.U16 R80, desc[UR42][R80.64] ;  /* 0x0000002a50507981 */ /* 0x000328000c1e1500 */
[----:B------:R1:W5:Y:S04]  /*1180*/  LDG.E.U16 R82, desc[UR42][R82.64] ;  /* 0x0000002a52527981 */ /* 0x000368000c1e1500 */
[----:B------:R-:W3:Y:S04]  /*1190*/  LDG.E.U16 R84, desc[UR42][R84.64] ;  /* 0x0000002a54547981 */ /* 0x000ee8000c1e1500 */
[----:B------:R-:W3:Y:S04]  /*11a0*/  LDG.E.U16 R90, desc[UR42][R90.64] ;  /* 0x0000002a5a5a7981 */ /* 0x000ee8000c1e1500 */
[----:B------:R-:W3:Y:S01]  /*11b0*/  LDG.E.U16 R92, desc[UR42][R92.64] ;  /* 0x0000002a5c5c7981 */ /* 0x000ee2000c1e1500 */
[----:B------:R-:W-:Y:S04]  /*11c0*/  HGMMA.64x16x16.F32 R48, gdesc[UR32].tnspA, R48 ;  /* 0x20200000203079f0 */ /* 0x000fe80008700830 */
[----:B------:R-:W-:Y:S01]  /*11d0*/  HGMMA.64x16x16.F32 R48, gdesc[UR28].tnspA, R48 ;  /* 0x202000001c3079f0 */ /* 0x000fe20008700830 */
[----:B------:R-:W-:-:S03]  /*11e0*/  UMOV UR16, UR32 ;  /* 0x0000002000107c82 */ /* 0x000fc60008000000 */
[----:B------:R-:W-:Y:S04]  /*11f0*/  HGMMA.64x16x16.F32 R48, gdesc[UR24].tnspA, R48 ;  /* 0x20200000183079f0 */ /* 0x000fe80008700830 */
[----:B------:R-:W-:Y:S01]  /*1200*/  HGMMA.64x16x16.F32 R40, gdesc[UR20].tnspA, RZ, !UPT ;  /* 0x20200000142879f0 */ /* 0x000fe2000c7008ff */
[----:B------:R-:W-:Y:S01]  /*1210*/  UMOV UR17, UR33 ;  /* 0x0000002100117c82 */ /* 0x000fe20008000000 */
[----:B------:R-:W-:Y:S02]  /*1220*/  UMOV UR12, UR28 ;  /* 0x0000001c000c7c82 */ /* 0x000fe40008000000 */
[----:B------:R-:W-:Y:S01]  /*1230*/  HGMMA.64x16x16.F32 R40, gdesc[UR16].tnspA, R40 ;  /* 0x20200000102879f0 */ /* 0x000fe20008700828 */
[----:B------:R-:W-:Y:S01]  /*1240*/  UMOV UR13, UR29 ;  /* 0x0000001d000d7c82 */ /* 0x000fe20008000000 */
[----:B------:R-:W-:-:S02]  /*1250*/  UMOV UR8, UR24 ;  /* 0x0000001800087c82 */ /* 0x000fc40008000000 */
[----:B------:R-:W-:Y:S01]  /*1260*/  HGMMA.64x16x16.F32 R40, gdesc[UR12].tnspA, R40 ;  /* 0x202000000c2879f0 */ /* 0x000fe20008700828 */
[----:B------:R-:W-:-:S03]  /*1270*/  UMOV UR9, UR25 ;  /* 0x0000001900097c82 */ /* 0x000fc60008000000 */
[----:B------:R-:W-:Y:S03]  /*1280*/  HGMMA.64x16x16.F32 R40, gdesc[UR8].tnspA, R40, gsb0 ;  /* 0x20200000082879f0 */ /* 0x000fe60008000828 */
[----:B------:R-:W-:Y:S02]  /*1290*/  WARPGROUP.DEPBAR.LE gsb0, 0x0 ;  /* 0x00008000000079c5 */ /* 0x000fe40000010000 */
[----:B0-----:R-:W-:Y:S01]  /*12a0*/  FMUL R79, R48, UR44 ;  /* 0x0000002c304f7c20 */ /* 0x001fe20008400000 */
[----:B------:R-:W-:Y:S01]  /*12b0*/  FMUL R94, R49, UR44 ;  /* 0x0000002c315e7c20 */ /* 0x000fe20008400000 */
[----:B------:R-:W-:Y:S04]  /*12c0*/  BAR.SYNC.DEFER_BLOCKING 0x0 ;  /* 0x0000000000007b1d */ /* 0x000fe80000010000 */
[----:B------:R-:W-:Y:S01]  /*12d0*/  FMNMX R94, R79, R94, !PT ;  /* 0x0000005e4f5e7209 */ /* 0x000fe20007800000 */
[----:B------:R-:W-:-:S05]  /*12e0*/  FMUL R79, R52, UR44 ;  /* 0x0000002c344f7c20 */ /* 0x000fca0008400000 */
        /* <DEDUP_REMOVED lines=10> */
[----:B-1----:R-:W-:Y:S01]  /*1390*/  FMNMX R81, R79, R94, !PT ;  /* 0x0000005e4f517209 */ /* 0x002fe20007800000 */
[----:B------:R-:W-:Y:S01]  /*13a0*/  FMUL R79, R50, UR44 ;  /* 0x0000002c324f7c20 */ /* 0x000fe20008400000 */
[----:B------:R-:W-:-:S05]  /*13b0*/  FMUL R94, R51, UR44 ;  /* 0x0000002c335e7c20 */ /* 0x000fca0008400000 */
[----:B------:R-:W-:Y:S01]  /*13c0*/  FMNMX R94, R79, R94, !PT ;  /* 0x0000005e4f5e7209 */ /* 0x000fe20007800000 */
[----:B------:R-:W-:-:S05]  /*13d0*/  FMUL R79, R54, UR44 ;  /* 0x0000002c364f7c20 */ /* 0x000fca0008400000 */
[----:B------:R-:W-:Y:S01]  /*13e0*/  FMNMX R94, R79, R94, !PT ;  /* 0x0000005e4f5e7209 */ /* 0x000fe20007800000 */
[----:B------:R-:W-:Y:S01]  /*13f0*/  FMUL R79, R55, UR44 ;  /* 0x0000002c374f7c20 */ /* 0x000fe20008400000 */
[----:B------:R-:W0:Y:S04]  /*1400*/  SHFL.BFLY PT, R96, R81, 0x2, 0x1f ;  /* 0x0c401f0051607f89 */ /* 0x000e2800000e0000 */
[----:B------:R-:W-:Y:S01]  /*1410*/  FMNMX R94, R79, R94, !PT ;  /* 0x0000005e4f5e7209 */ /* 0x000fe20007800000 */
[----:B------:R-:W-:-:S05]  /*1420*/  FMUL R79, R42, UR44 ;  /* 0x0000002c2a4f7c20 */ /* 0x000fca0008400000 */
[----:B------:R-:W-:Y:S01]  /*1430*/  FMNMX R94, R79, R94, !PT ;  /* 0x0000005e4f5e7209 */ /* 0x000fe20007800000 */
[----:B------:R-:W-:-:S05]  /*1440*/  FMUL R79, R43, UR44 ;  /* 0x0000002c2b4f7c20 */ /* 0x000fca0008400000 */
[----:B------:R-:W-:Y:S01]  /*1450*/  FMNMX R94, R79, R94, !PT ;  /* 0x0000005e4f5e7209 */ /* 0x000fe20007800000 */
[----:B------:R-:W-:-:S05]  /*1460*/  FMUL R79, R46, UR44 ;  /* 0x0000002c2e4f7c20 */ /* 0x000fca0008400000 */
[----:B------:R-:W-:Y:S01]  /*1470*/  FMNMX R94, R79, R94, !PT ;  /* 0x0000005e4f5e7209 */ /* 0x000fe20007800000 */
[----:B------:R-:W-:Y:S01]  /*1480*/  FMUL R79, R47, UR44 ;  /* 0x0000002c2f4f7c20 */ /* 0x000fe20008400000 */
[----:B0-----:R-:W-:-:S04]  /*1490*/  FMNMX R96, R81, R96, !PT ;  /* 0x0000006051607209 */ /* 0x001fc80007800000 */
[----:B------:R-:W-:Y:S01]  /*14a0*/  FMNMX R94, R79, R94, !PT ;  /* 0x0000005e4f5e7209 */ /* 0x000fe20007800000 */
[----:B------:R-:W0:Y:S04]  /*14b0*/  SHFL.BFLY PT, R81, R96, 0x1, 0x1f ;  /* 0x0c201f0060517f89 */ /* 0x000e2800000e0000 */
[----:B------:R-:W1:Y:S04]  /*14c0*/  SHFL.BFLY PT, R83, R94, 0x2, 0x1f ;  /* 0x0c401f005e537f89 */ /* 0x000e6800000e0000 */
[----:B--2---:R-:W-:Y:S01]  /*14d0*/  STS.U16 [R71+UR41+0x2000], R78 ;  /* 0x0020004e47007988 */ /* 0x004fe20008000429 */
[----:B0-----:R-:W-:-:S02]  /*14e0*/  FMNMX R79, R96, R81, !PT ;  /* 0x00000051604f7209 */ /* 0x001fc40007800000 */
[----:B-1----:R-:W-:-:S05]  /*14f0*/  FMNMX R83, R94, R83, !PT ;  /* 0x000000535e537209 */ /* 0x002fca0007800000 */
[----:B------:R-:W0:Y:S04]  /*1500*/  SHFL.BFLY PT, R96, R83, 0x1, 0x1f ;  /* 0x0c201f0053607f89 */ /* 0x000e2800000e0000 */
[----:B----4-:R-:W-:Y:S04]  /*1510*/  STS.U16 [R71+UR41+0x2200], R80 ;  /* 0x0022005047007988 */ /* 0x010fe80008000429 */
[----:B-----5:R-:W-:Y:S04]  /*1520*/  STS.U16 [R71+UR41+0x2400], R82 ;  /* 0x0024005247007988 */ /* 0x020fe80008000429 */
[----:B---3--:R-:W-:Y:S04]  /*1530*/  STS.U16 [R71+UR41+0x2600], R84 ;  /* 0x0026005447007988 */ /* 0x008fe80008000429 */
[----:B------:R-:W-:Y:S04]  /*1540*/  STS.U16 [R71+UR41+0x2800], R86 ;  /* 0x0028005647007988 */ /* 0x000fe80008000429 */
[----:B------:R-:W-:Y:S04]  /*1550*/  STS.U16 [R71+UR41+0x2a00], R88 ;  /* 0x002a005847007988 */ /* 0x000fe80008000429 */
[----:B------:R-:W-:Y:S04]  /*1560*/  STS.U16 [R71+UR41+0x2c00], R90 ;  /* 0x002c005a47007988 */ /* 0x000fe80008000429 */
[----:B------:R-:W-:Y:S01]  /*1570*/  STS.U16 [R71+UR41+0x2e00], R92 ;  /* 0x002e005c47007988 */ /* 0x000fe20008000429 */
[----:B------:R-:W-:Y:S01]  /*1580*/  FMNMX R79, R79, R76, !PT ;  /* 0x0000004c4f4f7209 */ /* 0x000fe20007800000 */
[----:B------:R1:W-:Y:S06]  /*1590*/  MEMBAR.ALL.CTA ;  /* 0x0000000000007992 */ /* 0x0003ec0000008000 */
[----:B-1----:R-:W1:Y:S01]  /*15a0*/  FENCE.VIEW.ASYNC.S ;  /* 0x00000000000073c6 */ /* 0x002e620000000000 */
[----:B0-----:R-:W-:Y:S01]  /*15b0*/  FMNMX R83, R83, R96, !PT ;  /* 0x0000006053537209 */ /* 0x001fe20007800000 */
[----:B------:R-:W-:-:S03]  /*15c0*/  FFMA R40, R40, UR44, -R79 ;  /* 0x0000002c28287c23 */ /* 0x000fc6000800084f */
[----:B------:R-:W-:Y:S01]  /*15d0*/  FMNMX R83, R83, R74, !PT ;  /* 0x0000004a53537209 */ /* 0x000fe20007800000 */
[----:B------:R-:W-:Y:S01]  /*15e0*/  FMUL R40, R40, 1.4426950216293334961 ;  /* 0x3fb8aa3b28287820 */ /* 0x000fe20000400000 */
[----:B------:R-:W-:Y:S01]  /*15f0*/  FADD R87, -R79, R76 ;  /* 0x0000004c4f577221 */ /* 0x000fe20000000100 */
[--C-:B------:R-:W-:Y:S01]  /*1600*/  FFMA R48, R48, UR44, -R79.reuse ;  /* 0x0000002c30307c23 */ /* 0x100fe2000800084f */
[--C-:B------:R-:W-:Y:S01]  /*1610*/  FFMA R49, R49, UR44, -R79.reuse ;  /* 0x0000002c31317c23 */ /* 0x100fe2000800084f */
[----:B------:R0:W-:Y:S01]  /*1620*/  MUFU.EX2 R81, R40 ;  /* 0x0000002800517308 */ /* 0x0001e20000000800 */
[--C-:B------:R-:W-:Y:S01]  /*1630*/  FFMA R52, R52, UR44, -R79.reuse ;  /* 0x0000002c34347c23 */ /* 0x100fe2000800084f */
[----:B------:R-:W-:Y:S01]  /*1640*/  FFMA R53, R53, UR44, -R79 ;  /* 0x0000002c35357c23 */ /* 0x000fe2000800084f */
[--C-:B------:R-:W-:Y:S01]  /*1650*/  FFMA R50, R50, UR44, -R83.reuse ;  /* 0x0000002c32327c23 */ /* 0x100fe20008000853 */
[--C-:B------:R-:W-:Y:S01]  /*1660*/  FFMA R51, R51, UR44, -R83.reuse ;  /* 0x0000002c33337c23 */ /* 0x100fe20008000853 */
[--C-:B------:R-:W-:Y:S01]  /*1670*/  FFMA R54, R54, UR44, -R83.reuse ;  /* 0x0000002c36367c23 */ /* 0x100fe20008000853 */
[----:B------:R-:W-:Y:S01]  /*1680*/  FFMA R55, R55, UR44, -R83 ;  /* 0x0000002c37377c23 */ /* 0x000fe20008000853 */
[--C-:B------:R-:W-:Y:S01]  /*1690*/  FFMA R41, R41, UR44, -R79.reuse ;  /* 0x0000002c29297c23 */ /* 0x100fe2000800084f */
[----:B0-----:R-:W-:Y:S01]  /*16a0*/  FADD R40, -R83, R74 ;  /* 0x0000004a53287221 */ /* 0x001fe20000000100 */
[--C-:B------:R-:W-:Y:S01]  /*16b0*/  FFMA R44, R44, UR44, -R79.reuse ;  /* 0x0000002c2c2c7c23 */ /* 0x100fe2000800084f */
[----:B------:R-:W-:Y:S01]  /*16c0*/  FFMA R45, R45, UR44, -R79 ;  /* 0x0000002c2d2d7c23 */ /* 0x000fe2000800084f */
[----:B------:R-:W-:Y:S01]  /*16d0*/  FMUL R87, R87, 1.4426950216293334961 ;  /* 0x3fb8aa3b57577820 */ /* 0x000fe20000400000 */
[--C-:B------:R-:W-:Y:S01]  /*16e0*/  FFMA R42, R42, UR44, -R83.reuse ;  /* 0x0000002c2a2a7c23 */ /* 0x100fe20008000853 */
[--C-:B------:R-:W-:Y:S01]  /*16f0*/  FFMA R43, R43, UR44, -R83.reuse ;  /* 0x0000002c2b2b7c23 */ /* 0x100fe20008000853 */
[--C-:B------:R-:W-:Y:S01]  /*1700*/  FFMA R46, R46, UR44, -R83.reuse ;  /* 0x0000002c2e2e7c23 */ /* 0x100fe20008000853 */
[----:B------:R-:W-:Y:S01]  /*1710*/  FFMA R47, R47, UR44, -R83 ;  /* 0x0000002c2f2f7c23 */ /* 0x000fe20008000853 */
[----:B------:R-:W-:Y:S01]  /*1720*/  FMUL R48, R48, 1.4426950216293334961 ;  /* 0x3fb8aa3b30307820 */ /* 0x000fe20000400000 */
        /* <DEDUP_REMOVED lines=15> */
[----:B------:R-:W0:Y:S08]  /*1820*/  MUFU.EX2 R87, R87 ;  /* 0x0000005700577308 */ /* 0x000e300000000800 */
[----:B------:R-:W2:Y:S01]  /*1830*/  MUFU.EX2 R93, R40 ;  /* 0x00000028005d7308 */ /* 0x000ea20000000800 */
[----:B------:R-:W-:-:S07]  /*1840*/  USHF.L.U32 UR5, UR45, 0x5, URZ ;  /* 0x000000052d057899 */ /* 0x000fce000800063f */
[----:B------:R-:W-:Y:S08]  /*1850*/  MUFU.EX2 R48, R48 ;  /* 0x0000003000307308 */ /* 0x000ff00000000800 */
[----:B------:R-:W3:Y:S08]  /*1860*/  MUFU.EX2 R49, R49 ;  /* 0x0000003100317308 */ /* 0x000ef00000000800 */
[----:B------:R-:W-:Y:S08]  /*1870*/  MUFU.EX2 R52, R52 ;  /* 0x0000003400347308 */ /* 0x000ff00000000800 */
[----:B------:R-:W4:Y:S08]  /*1880*/  MUFU.EX2 R53, R53 ;  /* 0x0000003500357308 */ /* 0x000f300000000800 */
[----:B------:R-:W5:Y:S08]  /*1890*/  MUFU.EX2 R94, R41 ;  /* 0x00000029005e7308 */ /* 0x000f700000000800 */
[----:B------:R-:W-:Y:S08]  /*18a0*/  MUFU.EX2 R85, R44 ;  /* 0x0000002c00557308 */ /* 0x000ff00000000800 */
[----:B------:R-:W1:Y:S08]  /*18b0*/  MUFU.EX2 R76, R45 ;  /* 0x0000002d004c7308 */ /* 0x000e700000000800 */
[----:B------:R-:W-:Y:S08]  /*18c0*/  MUFU.EX2 R50, R50 ;  /* 0x0000003200327308 */ /* 0x000ff00000000800 */
[----:B------:R-:W1:Y:S08]  /*18d0*/  MUFU.EX2 R51, R51 ;  /* 0x0000003300337308 */ /* 0x000e700000000800 */
[----:B------:R-:W-:Y:S08]  /*18e0*/  MUFU.EX2 R54, R54 ;  /* 0x0000003600367308 */ /* 0x000ff00000000800 */
[----:B------:R-:W1:Y:S08]  /*18f0*/  MUFU.EX2 R55, R55 ;  /* 0x0000003700377308 */ /* 0x000e700000000800 */
[----:B------:R4:W-:Y:S08]  /*1900*/  MUFU.EX2 R89, R42 ;  /* 0x0000002a00597308 */ /* 0x0009f00000000800 */
[----:B------:R-:W1:Y:S08]  /*1910*/  MUFU.EX2 R74, R43 ;  /* 0x0000002b004a7308 */ /* 0x000e700000000800 */
[----:B------:R1:W-:Y:S08]  /*1920*/  MUFU.EX2 R78, R46 ;  /* 0x0000002e004e7308 */ /* 0x0003f00000000800 */
[----:B------:R-:W1:Y:S01]  /*1930*/  MUFU.EX2 R91, R47 ;  /* 0x0000002f005b7308 */ /* 0x000e620000000800 */
[----:B------:R-:W-:Y:S01]  /*1940*/  ULOP3.LUT UR5, UR5, 0x80, URZ, 0xc0, !UPT ;  /* 0x0000008005057892 */ /* 0x000fe2000f8ec03f */
[-C--:B0-----:R-:W-:Y:S01]  /*1950*/  FMUL R24, R24, R87.reuse ;  /* 0x0000005718187220 */ /* 0x081fe20000400000 */
[-C--:B------:R-:W-:Y:S01]  /*1960*/  FMUL R25, R25, R87.reuse ;  /* 0x0000005719197220 */ /* 0x080fe20000400000 */
[-C--:B------:R-:W-:Y:S01]  /*1970*/  FMUL R28, R28, R87.reuse ;  /* 0x000000571c1c7220 */ /* 0x080fe20000400000 */
[----:B------:R-:W-:Y:S01]  /*1980*/  ULEA.HI UR5, UR46, UR5, URZ, 0x1c ;  /* 0x000000052e057291 */ /* 0x000fe2000f8fe03f */
[-C--:B------:R-:W-:Y:S01]  /*1990*/  FMUL R29, R29, R87.reuse ;  /* 0x000000571d1d7220 */ /* 0x080fe20000400000 */
[-C--:B------:R-:W-:Y:S01]  /*19a0*/  FMUL R32, R32, R87.reuse ;  /* 0x0000005720207220 */ /* 0x080fe20000400000 */
[-C--:B------:R-:W-:Y:S01]  /*19b0*/  FMUL R33, R33, R87.reuse ;  /* 0x0000005721217220 */ /* 0x080fe20000400000 */
[----:B------:R-:W-:Y:S01]  /*19c0*/  FMUL R36, R36, R87 ;  /* 0x0000005724247220 */ /* 0x000fe20000400000 */
[-C--:B--2---:R-:W-:Y:S01]  /*19d0*/  FMUL R26, R26, R93.reuse ;  /* 0x0000005d1a1a7220 */ /* 0x084fe20000400000 */
[-C--:B------:R-:W-:Y:S01]  /*19e0*/  FMUL R27, R27, R93.reuse ;  /* 0x0000005d1b1b7220 */ /* 0x080fe20000400000 */
[-C--:B------:R-:W-:Y:S01]  /*19f0*/  FMUL R30, R30, R93.reuse ;  /* 0x0000005d1e1e7220 */ /* 0x080fe20000400000 */
[-C--:B------:R-:W-:Y:S01]  /*1a00*/  FMUL R31, R31, R93.reuse ;  /* 0x0000005d1f1f7220 */ /* 0x080fe20000400000 */
[-C--:B------:R-:W-:Y:S01]  /*1a10*/  FMUL R34, R34, R93.reuse ;  /* 0x0000005d22227220 */ /* 0x080fe20000400000 */
[-C--:B------:R-:W-:Y:S01]  /*1a20*/  FMUL R35, R35, R93.reuse ;  /* 0x0000005d23237220 */ /* 0x080fe20000400000 */
[----:B------:R-:W-:Y:S01]  /*1a30*/  FMUL R38, R38, R93 ;  /* 0x0000005d26267220 */ /* 0x000fe20000400000 */
[----:B------:R-:W-:Y:S01]  /*1a40*/  FMUL R37, R37, R87 ;  /* 0x0000005725257220 */ /* 0x000fe20000400000 */
[----:B------:R-:W-:Y:S01]  /*1a50*/  FMUL R39, R39, R93 ;  /* 0x0000005d27277220 */ /* 0x000fe20000400000 */
[----:B---3--:R-:W-:Y:S01]  /*1a60*/  F2FP.F16.F32.PACK_AB R40, R49, R48 ;  /* 0x000000303128723e */ /* 0x008fe200000000ff */
[----:B------:R-:W-:Y:S01]  /*1a70*/  ULOP3.LUT UR6, UR5, 0x3fff, URZ, 0xc0, !UPT ;  /* 0x00003fff05067892 */ /* 0x000fe2000f8ec03f */
[----:B----4-:R-:W-:-:S02]  /*1a80*/  F2FP.F16.F32.PACK_AB R42, R53, R52 ;  /* 0x00000034352a723e */ /* 0x010fc400000000ff */
[----:B-----5:R-:W-:Y:S02]  /*1a90*/  F2FP.F16.F32.PACK_AB R44, R94, R81 ;  /* 0x000000515e2c723e */ /* 0x020fe400000000ff */
[----:B-1----:R-:W-:Y:S02]  /*1aa0*/  F2FP.F16.F32.PACK_AB R46, R76, R85 ;  /* 0x000000554c2e723e */ /* 0x002fe400000000ff */
[----:B------:R-:W-:Y:S02]  /*1ab0*/  F2FP.F16.F32.PACK_AB R41, R51, R50 ;  /* 0x000000323329723e */ /* 0x000fe400000000ff */
[----:B------:R-:W-:Y:S02]  /*1ac0*/  F2FP.F16.F32.PACK_AB R43, R55, R54 ;  /* 0x00000036372b723e */ /* 0x000fe400000000ff */
[----:B------:R-:W-:Y:S02]  /*1ad0*/  F2FP.F16.F32.PACK_AB R45, R74, R89 ;  /* 0x000000594a2d723e */ /* 0x000fe400000000ff */
[----:B------:R-:W-:Y:S01]  /*1ae0*/  F2FP.F16.F32.PACK_AB R47, R91, R78 ;  /* 0x0000004e5b2f723e */ /* 0x000fe200000000ff */
[----:B------:R-:W-:Y:S06]  /*1af0*/  BAR.SYNC.DEFER_BLOCKING 0x0 ;  /* 0x0000000000007b1d */ /* 0x000fec0000010000 */
[----:B------:R-:W-:Y:S01]  /*1b00*/  UMOV UR7, 0x80000020 ;  /* 0x8000002000077882 */ /* 0x000fe20000000000 */
[----:B------:R-:W-:-:S06]  /*1b10*/  WARPGROUP.ARRIVE ;  /* 0x00000000000079c5 */ /* 0x000fcc0000000000 */
[----:B------:R-:W-:Y:S01]  /*1b20*/  HGMMA.64x32x16.F32 R24, R40, gdesc[UR4], R24 ;  /* 0x0060000428187df0 */ /* 0x000fe20008700818 */
[----:B------:R-:W-:Y:S01]  /*1b30*/  FADD R49, R48, R49 ;  /* 0x0000003130317221 */ /* 0x000fe20000000000 */
[----:B------:R-:W-:-:S03]  /*1b40*/  FADD R51, R50, R51 ;  /* 0x0000003332337221 */ /* 0x000fc60000000000 */
[----:B------:R-:W-:Y:S01]  /*1b50*/  FADD R52, R52, R49 ;  /* 0x0000003134347221 */ /* 0x000fe20000000000 */
[----:B------:R-:W-:-:S03]  /*1b60*/  FADD R54, R54, R51 ;  /* 0x0000003336367221 */ /* 0x000fc60000000000 */
[----:B------:R-:W-:Y:S01]  /*1b70*/  FADD R52, R53, R52 ;  /* 0x0000003435347221 */ /* 0x000fe20000000000 */
[----:B------:R-:W-:-:S03]  /*1b80*/  FADD R54, R55, R54 ;  /* 0x0000003637367221 */ /* 0x000fc60000000000 */
[----:B------:R-:W-:Y:S01]  /*1b90*/  FADD R81, R81, R52 ;  /* 0x0000003451517221 */ /* 0x000fe20000000000 */
[----:B------:R-:W-:-:S03]  /*1ba0*/  FADD R89, R89, R54 ;  /* 0x0000003659597221 */ /* 0x000fc60000000000 */
[----:B------:R-:W-:Y:S01]  /*1bb0*/  FADD R94, R94, R81 ;  /* 0x000000515e5e7221 */ /* 0x000fe20000000000 */
[----:B------:R-:W-:Y:S01]  /*1bc0*/  FADD R89, R74, R89 ;  /* 0x000000594a597221 */ /* 0x000fe20000000000 */
[----:B------:R-:W-:Y:S02]  /*1bd0*/  UMOV UR8, 0xfffffffe ;  /* 0xfffffffe00087882 */ /* 0x000fe40000000000 */
[----:B------:R-:W-:Y:S01]  /*1be0*/  FADD R85, R85, R94 ;  /* 0x0000005e55557221 */ /* 0x000fe20000000000 */
[----:B------:R-:W-:Y:S01]  /*1bf0*/  FADD R78, R78, R89 ;  /* 0x000000594e4e7221 */ /* 0x000fe20000000000 */
[----:B------:R-:W-:Y:S01]  /*1c00*/  UMOV UR9, 0x7fffffdf ;  /* 0x7fffffdf00097882 */ /* 0x000fe20000000000 */
[----:B------:R-:W-:Y:S01]  /*1c10*/  UMOV UR7, URZ ;  /* 0x0000003f00077c82 */ /* 0x000fe20008000000 */
[----:B------:R-:W-:Y:S01]  /*1c20*/  FADD R85, R76, R85 ;  /* 0x000000554c557221 */ /* 0x000fe20000000000 */
[----:B------:R-:W-:Y:S01]  /*1c30*/  FADD R78, R91, R78 ;  /* 0x0000004e5b4e7221 */ /* 0x000fe20000000000 */
[----:B------:R-:W-:-:S03]  /*1c40*/  UIADD3.64 UR6, UR6, -UR8, URZ ;  /* 0x8000000806067297 */ /* 0x000fc6000fffe03f */
[----:B------:R-:W0:Y:S04]  /*1c50*/  SHFL.BFLY PT, R48, R85, 0x2, 0x1f ;  /* 0x0c401f0055307f89 */ /* 0x000e2800000e0000 */
[----:B------:R-:W1:Y:S02]  /*1c60*/  SHFL.BFLY PT, R49, R78, 0x2, 0x1f ;  /* 0x0c401f004e317f89 */ /* 0x000e6400000e0000 */
[----:B------:R-:W-:Y:S01]  /*1c70*/  HGMMA.64x32x16.F32 R24, R44, gdesc[UR4], R24, gsb0 ;  /* 0x006000042c187df0 */ /* 0x000fe20008000818 */
[----:B0-----:R-:W-:Y:S01]  /*1c80*/  FADD R48, R85, R48 ;  /* 0x0000003055307221 */ /* 0x001fe20000000000 */
[----:B-1----:R-:W-:-:S04]  /*1c90*/  FADD R51, R78, R49 ;  /* 0x000000314e337221 */ /* 0x002fc80000000000 */
[----:B------:R-:W0:Y:S04]  /*1ca0*/  SHFL.BFLY PT, R49, R48, 0x1, 0x1f ;  /* 0x0c201f0030317f89 */ /* 0x000e2800000e0000 */
[----:B------:R-:W1:Y:S01]  /*1cb0*/  SHFL.BFLY PT, R52, R51, 0x1, 0x1f ;  /* 0x0c201f0033347f89 */ /* 0x000e6200000e0000 */
[----:B------:R-:W-:-:S06]  /*1cc0*/  UIADD3 UR4, UR4, 0x20, URZ ;  /* 0x0000002004047890 */ /* 0x000fcc000fffe03f */
[----:B------:R-:W-:Y:S01]  /*1cd0*/  ISETP.LE.AND P0, PT, R73, UR4, PT ;  /* 0x0000000449007c0c */ /* 0x000fe2000bf03270 */
[----:B------:R-:W-:Y:S01]  /*1ce0*/  IMAD R75, R59, 0x20, R75 ;  /* 0x000000203b4b7824 */ /* 0x000fe200078e024b */
[----:B------:R-:W-:Y:S01]  /*1cf0*/  MOV R76, R79 ;  /* 0x0000004f004c7202 */ /* 0x000fe20000000f00 */
[----:B------:R-:W-:Y:S02]  /*1d00*/  IMAD R77, R61, 0x20, R77 ;  /* 0x000000203d4d7824 */ /* 0x000fe400078e024d */
[----:B------:R-:W-:Y:S02]  /*1d10*/  IMAD.MOV.U32 R74, RZ, RZ, R83 ;  /* 0x000000ffff4a7224 */ /* 0x000fe400078e0053 */
[----:B0-----:R-:W-:Y:S01]  /*1d20*/  FADD R50, R48, R49 ;  /* 0x0000003130327221 */ /* 0x001fe20000000000 */
[----:B-1----:R-:W-:-:S03]  /*1d30*/  FADD R52, R51, R52 ;  /* 0x0000003433347221 */ /* 0x002fc60000000000 */
[----:B------:R-:W-:Y:S01]  /*1d40*/  FFMA R58, R87, R58, R50 ;  /* 0x0000003a573a7223 */ /* 0x000fe20000000032 */
[----:B------:R-:W-:Y:S01]  /*1d50*/  FFMA R60, R93, R60, R52 ;  /* 0x0000003c5d3c7223 */ /* 0x000fe20000000034 */
[----:B------:R-:W-:Y:S02]  /*1d60*/  WARPGROUP.DEPBAR.LE gsb0, 0x0 ;  /* 0x00008000000079c5 */ /* 0x000fe40000010000 */
[----:B------:R-:W-:Y:S05]  /*1d70*/  @!P0 BRA `(.L_x_1) ;  /* 0xfffffff0004c8947 */ /* 0x000fea000383ffff */
.L_x_0:
[C---:B------:R-:W-:Y:S01]  /*1d80*/  IMAD.SHL.U32 R2, R0.reuse, 0x4, RZ ;  /* 0x0000000400027824 */ /* 0x040fe200078e00ff */
[----:B------:R-:W-:Y:S01]  /*1d90*/  SHF.L.U32 R4, R0, 0x6, RZ ;  /* 0x0000000600047819 */ /* 0x000fe200000006ff */
[----:B---3--:R-:W-:Y:S01]  /*1da0*/  FMUL R13, R28, 0.25 ;  /* 0x3e8000001c0d7820 */ /* 0x008fe20000400000 */
[----:B------:R-:W-:Y:S01]  /*1db0*/  SHF.R.S32.HI R5, RZ, 0x4, R0 ;  /* 0x00000004ff057819 */ /* 0x000fe20000011400 */
[----:B------:R-:W-:Y:S01]  /*1dc0*/  FMUL R42, R25, 0.25 ;  /* 0x3e800000192a7820 */ /* 0x000fe20000400000 */
[----:B------:R-:W-:Y:S01]  /*1dd0*/  LOP3.LUT R3, R2, 0x1b8, RZ, 0xc0, !PT ;  /* 0x000001b802037812 */ /* 0x000fe200078ec0ff */
[----:B------:R-:W-:Y:S01]  /*1de0*/  FMUL R15, R24, 0.25 ;  /* 0x3e800000180f7820 */ /* 0x000fe20000400000 */
[C---:B------:R-:W-:Y:S01]  /*1df0*/  LOP3.LUT R6, R0.reuse, 0xc0, RZ, 0xc0, !PT ;  /* 0x000000c000067812 */ /* 0x040fe200078ec0ff */
[----:B------:R-:W-:Y:S01]  /*1e00*/  BAR.SYNC.DEFER_BLOCKING 0x0 ;  /* 0x0000000000007b1d */ /* 0x000fe20000010000 */
[----:B------:R-:W-:Y:S02]  /*1e10*/  LOP3.LUT R4, R3, 0x40, R4, 0xf8, !PT ;  /* 0x0000004003047812 */ /* 0x000fe400078ef804 */
[----:B------:R-:W-:Y:S01]  /*1e20*/  SGXT R3, R5, 0x1 ;  /* 0x000000010503781a */ /* 0x000fe20000000200 */
[----:B------:R-:W-:Y:S01]  /*1e30*/  IMAD.SHL.U32 R5, R0, 0x10, RZ ;  /* 0x0000001000057824 */ /* 0x000fe200078e00ff */
[----:B------:R-:W-:Y:S01]  /*1e40*/  ISETP.NE.U32.AND P0, PT, R6, RZ, PT ;  /* 0x000000ff0600720c */ /* 0x000fe20003f05070 */
[----:B------:R-:W-:Y:S01]  /*1e50*/  IMAD.SHL.U32 R6, R0, 0x8, RZ ;  /* 0x0000000800067824 */ /* 0x000fe200078e00ff */
[----:B------:R-:W-:Y:S01]  /*1e60*/  LOP3.LUT R9, R2, 0xc0, RZ, 0xc0, !PT ;  /* 0x000000c002097812 */ /* 0x000fe200078ec0ff */
[----:B------:R-:W0:Y:S01]  /*1e70*/  LDC.64 R48, c[0x0][0x228] ;  /* 0x00008a00ff307b82 */ /* 0x000e220000000a00 */
[----:B------:R-:W-:Y:S01]  /*1e80*/  LOP3.LUT R5, R5, 0x30, RZ, 0xc0, !PT ;  /* 0x0000003005057812 */ /* 0x000fe200078ec0ff */
[----:B------:R-:W-:Y:S01]  /*1e90*/  ULDC.64 UR4, c[0x0][0x270] ;  /* 0x00009c0000047ab9 */ /* 0x000fe20000000a00 */
[----:B------:R-:W-:Y:S01]  /*1ea0*/  SHF.R.S32.HI R8, RZ, 0x3, R0 ;  /* 0x00000003ff087819 */ /* 0x000fe20000011400 */
[----:B------:R-:W-:Y:S01]  /*1eb0*/  UIMAD UR4, UR40, UR4, URZ ;  /* 0x00000004280472a4 */ /* 0x000fe2000f8e023f */
[----:B------:R-:W-:-:S02]  /*1ec0*/  LOP3.LUT R5, R5, 0x380, R6, 0xf8, !PT ;  /* 0x0000038005057812 */ /* 0x000fc400078ef806 */
[----:B------:R-:W-:Y:S02]  /*1ed0*/  LOP3.LUT R6, R6, 0x38, RZ, 0xc0, !PT ;  /* 0x0000003806067812 */ /* 0x000fe400078ec0ff */
[----:B------:R-:W-:Y:S02]  /*1ee0*/  LOP3.LUT R3, R4, 0x840, R3, 0x78, !PT ;  /* 0x0000084004037812 */ /* 0x000fe400078e7803 */
[----:B------:R-:W-:Y:S01]  /*1ef0*/  IADD3 R9, R9, UR41, R6 ;  /* 0x0000002909097c10 */ /* 0x000fe2000fffe006 */
[----:B------:R-:W-:Y:S01]  /*1f00*/  FMUL R6, R39, 0.25 ;  /* 0x3e80000027067820 */ /* 0x000fe20000400000 */
[----:B------:R-:W-:Y:S02]  /*1f10*/  SGXT R8, R8, 0x1 ;  /* 0x000000010808781a */ /* 0x000fe40000000200 */
[----:B------:R-:W-:Y:S02]  /*1f20*/  LOP3.LUT R4, R0, 0x80, RZ, 0xc0, !PT ;  /* 0x0000008000047812 */ /* 0x000fe400078ec0ff */
[----:B------:R-:W-:-:S02]  /*1f30*/  SHF.R.S32.HI R7, RZ, 0x2, R0 ;  /* 0x00000002ff077819 */ /* 0x000fc40000011400 */
[----:B------:R-:W-:Y:S02]  /*1f40*/  FSETP.GT.AND P1, PT, |R60|, 8.50705917302346158658e+37, PT ;  /* 0x7e8000003c00780b */ /* 0x000fe40003f24200 */
[----:B------:R-:W-:Y:S01]  /*1f50*/  LOP3.LUT R8, R5, 0x1008, R8, 0xf8, !PT ;  /* 0x0000100805087812 */ /* 0x000fe200078ef808 */
[----:B------:R-:W-:Y:S01]  /*1f60*/  FMUL R5, R38, 0.25 ;  /* 0x3e80000026057820 */ /* 0x000fe20000400000 */
[----:B------:R-:W-:Y:S02]  /*1f70*/  SGXT R7, R7, 0x1 ;  /* 0x000000010707781a */ /* 0x000fe40000000200 */
[----:B------:R-:W-:Y:S02]  /*1f80*/  SHF.R.U32.HI R10, RZ, 0x1, R4 ;  /* 0x00000001ff0a7819 */ /* 0x000fe40000011604 */
[----:B------:R-:W-:Y:S01]  /*1f90*/  FSEL R12, R6, R39, P1 ;  /* 0x00000027060c7208 */ /* 0x000fe20000800000 */
[----:B------:R-:W-:Y:S01]  /*1fa0*/  FMUL R6, R31, 0.25 ;  /* 0x3e8000001f067820 */ /* 0x000fe20000400000 */
[----:B------:R-:W-:Y:S01]  /*1fb0*/  LOP3.LUT R7, R10, 0x840, R7, 0x78, !PT ;  /* 0x000008400a077812 */ /* 0x000fe200078e7807 */
[----:B------:R-:W-:Y:S01]  /*1fc0*/  FMUL R10, R29, 0.25 ;  /* 0x3e8000001d0a7820 */ /* 0x000fe20000400000 */
[----:B------:R-:W-:Y:S01]  /*1fd0*/  FSEL R38, R5, R38, P1 ;  /* 0x0000002605267208 */ /* 0x000fe20000800000 */
[----:B------:R-:W-:Y:S01]  /*1fe0*/  FMUL R5, R34, 0.25 ;  /* 0x3e80000022057820 */ /* 0x000fe20000400000 */
[----:B------:R-:W-:Y:S01]  /*1ff0*/  FSEL R20, R6, R31, P1 ;  /* 0x0000001f06147208 */ /* 0x000fe20000800000 */
[----:B------:R-:W-:Y:S01]  /*2000*/  FMUL R6, R37, 0.25 ;  /* 0x3e80000025067820 */ /* 0x000fe20000400000 */
[----:B------:R-:W-:-:S02]  /*2010*/  LEA R4, R4, R3, 0x3 ;  /* 0x0000000304047211 */ /* 0x000fc400078e18ff */
[----:B------:R-:W-:Y:S01]  /*2020*/  LOP3.LUT R3, R8, R7, RZ, 0xfc, !PT ;  /* 0x0000000708037212 */ /* 0x000fe200078efcff */
[----:B------:R-:W-:Y:S01]  /*2030*/  FMUL R8, R35, 0.25 ;  /* 0x3e80000023087820 */ /* 0x000fe20000400000 */
[----:B------:R-:W-:Y:S01]  /*2040*/  FSETP.GT.AND P2, PT, |R58|, 8.50705917302346158658e+37, PT ;  /* 0x7e8000003a00780b */ /* 0x000fe20003f44200 */
[----:B------:R-:W-:Y:S01]  /*2050*/  FMUL R7, R30, 0.25 ;  /* 0x3e8000001e077820 */ /* 0x000fe20000400000 */
[----:B------:R-:W-:Y:S01]  /*2060*/  FSEL R34, R5, R34, P1 ;  /* 0x0000002205227208 */ /* 0x000fe20000800000 */
[----:B------:R-:W-:Y:S01]  /*2070*/  FMUL R5, R26, 0.25 ;  /* 0x3e8000001a057820 */ /* 0x000fe20000400000 */
[----:B------:R-:W-:Y:S01]  /*2080*/  FSEL R14, R6, R37, P2 ;  /* 0x00000025060e7208 */ /* 0x000fe20001000000 */
[----:B------:R-:W-:Y:S01]  /*2090*/  FMUL R6, R60, 8388608 ;  /* 0x4b0000003c067820 */ /* 0x000fe20000400000 */
[----:B------:R-:W-:Y:S01]  /*20a0*/  FSEL R16, R8, R35, P1 ;  /* 0x0000002308107208 */ /* 0x000fe20000800000 */
[----:B------:R-:W-:Y:S01]  /*20b0*/  FMUL R8, R27, 0.25 ;  /* 0x3e8000001b087820 */ /* 0x000fe20000400000 */
[----:B------:R-:W-:-:S02]  /*20c0*/  FSETP.GEU.AND P4, PT, R60, 1.175494350822287508e-38, PT ;  /* 0x008000003c00780b */ /* 0x000fc40003f8e000 */
[----:B------:R-:W-:Y:S01]  /*20d0*/  FSEL R30, R7, R30, P1 ;  /* 0x0000001e071e7208 */ /* 0x000fe20000800000 */
[----:B------:R-:W-:Y:S01]  /*20e0*/  FMUL R7, R32, 0.25 ;  /* 0x3e80000020077820 */ /* 0x000fe20000400000 */
[----:B------:R-:W-:Y:S01]  /*20f0*/  FSEL R26, R5, R26, P1 ;  /* 0x0000001a051a7208 */ /* 0x000fe20000800000 */
[----:B------:R-:W-:Y:S01]  /*2100*/  FMUL R5, R36, 0.25 ;  /* 0x3e80000024057820 */ /* 0x000fe20000400000 */
[----:B------:R-:W-:Y:S02]  /*2110*/  FSEL R44, R6, R60, !P4 ;  /* 0x0000003c062c7208 */ /* 0x000fe40006000000 */
[C---:B------:R-:W-:Y:S01]  /*2120*/  FSETP.GEU.AND P5, PT, |R60|.reuse, 1.175494350822287508e-38, PT ;  /* 0x008000003c00780b */ /* 0x040fe20003fae200 */
[----:B------:R-:W-:Y:S01]  /*2130*/  @P1 FMUL R60, R60, 0.25 ;  /* 0x3e8000003c3c1820 */ /* 0x000fe20000400000 */
[----:B------:R-:W-:Y:S01]  /*2140*/  FSEL R40, R8, R27, P1 ;  /* 0x0000001b08287208 */ /* 0x000fe20000800000 */
[----:B------:R-:W-:Y:S01]  /*2150*/  FMUL R8, R33, 0.25 ;  /* 0x3e80000021087820 */ /* 0x000fe20000400000 */
[----:B------:R-:W-:-:S02]  /*2160*/  FSETP.GEU.AND P1, PT, |R58|, 1.175494350822287508e-38, PT ;  /* 0x008000003a00780b */ /* 0x000fc40003f2e200 */
[----:B------:R-:W-:Y:S01]  /*2170*/  FSEL R32, R7, R32, P2 ;  /* 0x0000002007207208 */ /* 0x000fe20001000000 */
[----:B------:R-:W-:Y:S01]  /*2180*/  VIADD R7, R44, 0xc0cafb0d ;  /* 0xc0cafb0d2c077836 */ /* 0x000fe20000000000 */
[----:B------:R-:W-:Y:S02]  /*2190*/  LOP3.LUT R2, R0, 0x8, RZ, 0xc0, !PT ;  /* 0x0000000800027812 */ /* 0x000fe400078ec0ff */
[----:B------:R-:W-:Y:S01]  /*21a0*/  FSEL R36, R5, R36, P2 ;  /* 0x0000002405247208 */ /* 0x000fe20001000000 */
[C---:B------:R-:W-:Y:S01]  /*21b0*/  FMUL R5, R58.reuse, 8388608 ;  /* 0x4b0000003a057820 */ /* 0x040fe20000400000 */
[----:B------:R-:W-:Y:S01]  /*21c0*/  FSETP.GEU.AND P3, PT, R58, 1.175494350822287508e-38, PT ;  /* 0x008000003a00780b */ /* 0x000fe20003f6e000 */
[----:B------:R-:W-:Y:S01]  /*21d0*/  @!P5 FMUL R60, R60, 16777216 ;  /* 0x4b8000003c3cd820 */ /* 0x000fe20000400000 */
[----:B------:R-:W-:Y:S01]  /*21e0*/  LEA.HI R2, R2, R9, RZ, 0x1f ;  /* 0x0000000902027211 */ /* 0x000fe200078ff8ff */
[----:B------:R-:W-:Y:S01]  /*21f0*/  @!P5 FMUL R12, R12, 16777216 ;  /* 0x4b8000000c0cd820 */ /* 0x000fe20000400000 */
[----:B------:R-:W-:Y:S01]  /*2200*/  FSEL R18, R8, R33, P2 ;  /* 0x0000002108127208 */ /* 0x000fe20001000000 */
[----:B------:R-:W1:Y:S01]  /*2210*/  MUFU.RCP R11, R60 ;  /* 0x0000003c000b7308 */ /* 0x000e620000001000 */
[----:B------:R-:W-:Y:S01]  /*2220*/  LOP3.LUT R9, R7, 0xff800000, RZ, 0xc0, !PT ;  /* 0xff80000007097812 */ /* 0x000fe200078ec0ff */
[----:B------:R-:W-:Y:S01]  /*2230*/  @!P5 FMUL R38, R38, 16777216 ;  /* 0x4b8000002626d820 */ /* 0x000fe20000400000 */
[----:B------:R-:W-:Y:S01]  /*2240*/  FSEL R33, R5, R58, !P3 ;  /* 0x0000003a05217208 */ /* 0x000fe20005800000 */
[----:B------:R-:W-:Y:S01]  /*2250*/  @P2 FMUL R58, R58, 0.25 ;  /* 0x3e8000003a3a2820 */ /* 0x000fe20000400000 */
[----:B------:R-:W-:Y:S01]  /*2260*/  FSEL R22, R10, R29, P2 ;  /* 0x0000001d0a167208 */ /* 0x000fe20001000000 */
[----:B------:R-:W-:Y:S01]  /*2270*/  @!P5 FMUL R16, R16, 16777216 ;  /* 0x4b8000001010d820 */ /* 0x000fe20000400000 */
[----:B------:R-:W-:Y:S01]  /*2280*/  FSEL R7, RZ, -23, P4 ;  /* 0xc1b80000ff077808 */ /* 0x000fe20002000000 */
[----:B------:R-:W-:Y:S01]  /*2290*/  @!P1 FMUL R58, R58, 16777216 ;  /* 0x4b8000003a3a9820 */ /* 0x000fe20000400000 */
[----:B------:R-:W-:Y:S01]  /*22a0*/  I2FP.F32.S32 R10, R9 ;  /* 0x00000009000a7245 */ /* 0x000fe20000201400 */
[----:B------:R-:W-:Y:S01]  /*22b0*/  VIADD R6, R33, 0xc0cafb0d ;  /* 0xc0cafb0d21067836 */ /* 0x000fe20000000000 */
[----:B------:R-:W-:Y:S01]  /*22c0*/  FSEL R28, R13, R28, P2 ;  /* 0x0000001c0d1c7208 */ /* 0x000fe20001000000 */
[----:B------:R-:W-:Y:S01]  /*22d0*/  @!P5 FMUL R34, R34, 16777216 ;  /* 0x4b8000002222d820 */ /* 0x000fe20000400000 */
[----:B------:R-:W-:Y:S01]  /*22e0*/  FSEL R42, R42, R25, P2 ;  /* 0x000000192a2a7208 */ /* 0x000fe20001000000 */
[----:B------:R-:W-:Y:S01]  /*22f0*/  FFMA.FTZ R10, R10, 1.1920928955078125e-07, R7 ;  /* 0x340000000a0a7823 */ /* 0x000fe20000010007 */
[----:B------:R-:W-:Y:S01]  /*2300*/  FSEL R24, R15, R24, P2 ;  /* 0x000000180f187208 */ /* 0x000fe20001000000 */
[----:B------:R-:W2:Y:S01]  /*2310*/  MUFU.RCP R7, R58 ;  /* 0x0000003a00077308 */ /* 0x000ea20000001000 */
[----:B------:R-:W-:Y:S01]  /*2320*/  LOP3.LUT R6, R6, 0xff800000, RZ, 0xc0, !PT ;  /* 0xff80000006067812 */ /* 0x000fe200078ec0ff */
[----:B------:R-:W-:Y:S01]  /*2330*/  @!P5 FMUL R20, R20, 16777216 ;  /* 0x4b8000001414d820 */ /* 0x000fe20000400000 */
        /* <DEDUP_REMOVED lines=10> */
[----:B------:R-:W-:Y:S01]  /*23e0*/  FSEL R5, RZ, -23, P3 ;  /* 0xc1b80000ff057808 */ /* 0x000fe20001800000 */
[----:B------:R-:W-:Y:S01]  /*23f0*/  @!P1 FMUL R24, R24, 16777216 ;  /* 0x4b80000018189820 */ /* 0x000fe20000400000 */
[----:B------:R-:W-:Y:S01]  /*2400*/  I2FP.F32.S32 R8, R6 ;  /* 0x0000000600087245 */ /* 0x000fe20000201400 */
[----:B-1----:R-:W-:Y:S01]  /*2410*/  FMUL R12, R11, R12 ;  /* 0x0000000c0b0c7220 */ /* 0x002fe20000400000 */
[----:B------:R-:W-:Y:S01]  /*2420*/  IADD3 R6, R33, -R6, RZ ;  /* 0x8000000621067210 */ /* 0x000fe20007ffe0ff */
[C---:B------:R-:W-:Y:S01]  /*2430*/  FMUL R38, R11.reuse, R38 ;  /* 0x000000260b267220 */ /* 0x040fe20000400000 */
[C---:B------:R-:W-:Y:S01]  /*2440*/  FMUL R13, R11.reuse, R16 ;  /* 0x000000100b0d7220 */ /* 0x040fe20000400000 */
[C---:B------:R-:W-:Y:S01]  /*2450*/  FMUL R15, R11.reuse, R34 ;  /* 0x000000220b0f7220 */ /* 0x040fe20000400000 */
[C---:B------:R-:W-:Y:S01]  /*2460*/  FMUL R20, R11.reuse, R20 ;  /* 0x000000140b147220 */ /* 0x040fe20000400000 */
[C---:B------:R-:W-:Y:S01]  /*2470*/  FMUL R30, R11.reuse, R30 ;  /* 0x0000001e0b1e7220 */ /* 0x040fe20000400000 */
[C---:B------:R-:W-:Y:S01]  /*2480*/  FMUL R19, R11.reuse, R40 ;  /* 0x000000280b137220 */ /* 0x040fe20000400000 */
[----:B------:R-:W-:Y:S01]  /*2490*/  FMUL R21, R11, R26 ;  /* 0x0000001a0b157220 */ /* 0x000fe20000400000 */
[C---:B--2---:R-:W-:Y:S01]  /*24a0*/  FMUL R14, R7.reuse, R14 ;  /* 0x0000000e070e7220 */ /* 0x044fe20000400000 */
[C---:B------:R-:W-:Y:S01]  /*24b0*/  FMUL R36, R7.reuse, R36 ;  /* 0x0000002407247220 */ /* 0x040fe20000400000 */
[C---:B------:R-:W-:Y:S01]  /*24c0*/  FMUL R11, R7.reuse, R18 ;  /* 0x00000012070b7220 */ /* 0x040fe20000400000 */
[C---:B------:R-:W-:Y:S01]  /*24d0*/  FMUL R17, R7.reuse, R32 ;  /* 0x0000002007117220 */ /* 0x040fe20000400000 */
[C---:B------:R-:W-:Y:S01]  /*24e0*/  FMUL R22, R7.reuse, R22 ;  /* 0x0000001607167220 */ /* 0x040fe20000400000 */
[C---:B------:R-:W-:Y:S01]  /*24f0*/  FMUL R28, R7.reuse, R28 ;  /* 0x0000001c071c7220 */ /* 0x040fe20000400000 */
[C---:B------:R-:W-:Y:S01]  /*2500*/  FMUL R23, R7.reuse, R42 ;  /* 0x0000002a07177220 */ /* 0x040fe20000400000 */
[----:B------:R-:W-:Y:S01]  /*2510*/  FMUL R7, R7, R24 ;  /* 0x0000001807077220 */ /* 0x000fe20000400000 */
[----:B------:R-:W-:Y:S01]  /*2520*/  FFMA.FTZ R5, R8, 1.1920928955078125e-07, R5 ;  /* 0x3400000008057823 */ /* 0x000fe20000010005 */
[----:B------:R-:W-:-:S02]  /*2530*/  IMAD.MOV.U32 R8, RZ, RZ, 0x3dc6b27f ;  /* 0x3dc6b27fff087424 */ /* 0x000fc400078e00ff */
[----:B------:R-:W-:Y:S01]  /*2540*/  FADD R6, R6, -1 ;  /* 0xbf80000006067421 */ /* 0x000fe20000000000 */
[----:B------:R-:W-:Y:S01]  /*2550*/  IMAD.IADD R9, R44, 0x1, -R9 ;  /* 0x000000012c097824 */ /* 0x000fe200078e0a09 */
[----:B------:R-:W-:Y:S01]  /*2560*/  F2FP.F16.F32.PACK_AB R16, R28, R7 ;  /* 0x000000071c10723e */ /* 0x000fe200000000ff */
[----:B------:R-:W1:Y:S01]  /*2570*/  LDC R26, c[0x0][0x278] ;  /* 0x00009e00ff1a7b82 */ /* 0x000e620000000800 */
[-C--:B------:R-:W-:Y:S01]  /*2580*/  FFMA.FTZ R7, R6, R8.reuse, -0.16845393180847167969 ;  /* 0xbe2c7f3006077423 */ /* 0x080fe20000010008 */
[----:B------:R-:W-:Y:S01]  /*2590*/  FADD R9, R9, -1 ;  /* 0xbf80000009097421 */ /* 0x000fe20000000000 */
[----:B------:R-:W-:Y:S02]  /*25a0*/  F2FP.F16.F32.PACK_AB R17, R36, R17 ;  /* 0x000000112411723e */ /* 0x000fe400000000ff */
[C---:B------:R-:W-:Y:S01]  /*25b0*/  FFMA.FTZ R7, R6.reuse, R7, 0.1716887056827545166 ;  /* 0x3e2fcf2a06077423 */ /* 0x040fe20000010007 */
[C---:B------:R-:W-:Y:S01]  /*25c0*/  FFMA.FTZ R8, R9.reuse, R8, -0.16845393180847167969 ;  /* 0xbe2c7f3009087423 */ /* 0x040fe20000010008 */
[----:B------:R-:W-:Y:S01]  /*25d0*/  SHF.R.U32.HI R27, RZ, 0x6, R0 ;  /* 0x00000006ff1b7819 */ /* 0x000fe20000011600 */
[----:B------:R2:W-:Y:S01]  /*25e0*/  STS.64 [R4+UR41], R16 ;  /* 0x0000001004007988 */ /* 0x0005e20008000a29 */
[----:B------:R-:W-:Y:S01]  /*25f0*/  FFMA.FTZ R7, R6, R7, -0.17900948226451873779 ;  /* 0xbe374e4306077423 */ /* 0x000fe20000010007 */
[----:B------:R-:W-:Y:S01]  /*2600*/  FFMA.FTZ R8, R9, R8, 0.1716887056827545166 ;  /* 0x3e2fcf2a09087423 */ /* 0x000fe20000010008 */
[----:B------:R-:W-:-:S02]  /*2610*/  F2FP.F16.F32.PACK_AB R25, R14, R11 ;  /* 0x0000000b0e19723e */ /* 0x000fc400000000ff */
[----:B------:R-:W-:Y:S01]  /*2620*/  FFMA.FTZ R7, R6, R7, 0.20512372255325317383 ;  /* 0x3e520bf406077423 */ /* 0x000fe20000010007 */
[C---:B------:R-:W-:Y:S01]  /*2630*/  FFMA.FTZ R8, R9.reuse, R8, -0.17900948226451873779 ;  /* 0xbe374e4309087423 */ /* 0x040fe20000010008 */
[----:B------:R-:W-:Y:S02]  /*2640*/  F2FP.F16.F32.PACK_AB R24, R22, R23 ;  /* 0x000000171618723e */ /* 0x000fe400000000ff */
[----:B------:R-:W-:Y:S01]  /*2650*/  FFMA.FTZ R7, R6, R7, -0.24046532809734344482 ;  /* 0xbe763c8b06077423 */ /* 0x000fe20000010007 */
[C---:B------:R-:W-:Y:S01]  /*2660*/  FFMA.FTZ R8, R9.reuse, R8, 0.20512372255325317383 ;  /* 0x3e520bf409087423 */ /* 0x040fe20000010008 */
[----:B------:R-:W-:Y:S01]  /*2670*/  F2FP.F16.F32.PACK_AB R13, R12, R13 ;  /* 0x0000000d0c0d723e */ /* 0x000fe200000000ff */
[----:B------:R3:W-:Y:S01]  /*2680*/  STS.64 [R4+UR41+0x200], R24 ;  /* 0x0002001804007988 */ /* 0x0007e20008000a29 */
[----:B------:R-:W-:Y:S01]  /*2690*/  FFMA.FTZ R7, R6, R7, 0.28857114911079406738 ;  /* 0x3e93bf9906077423 */ /* 0x000fe20000010007 */
[----:B------:R-:W-:Y:S01]  /*26a0*/  FFMA.FTZ R8, R9, R8, -0.24046532809734344482 ;  /* 0xbe763c8b09087423 */ /* 0x000fe20000010008 */
[----:B------:R-:W-:-:S02]  /*26b0*/  SGXT.U32 R27, R27, 0x2 ;  /* 0x000000021b1b781a */ /* 0x000fc40000000000 */
[----:B------:R-:W-:Y:S01]  /*26c0*/  F2FP.F16.F32.PACK_AB R31, R38, R15 ;  /* 0x0000000f261f723e */ /* 0x000fe200000000ff */
[----:B------:R-:W-:Y:S01]  /*26d0*/  FFMA.FTZ R7, R6, R7, -0.36067417263984680176 ;  /* 0xbeb8aa4906077423 */ /* 0x000fe20000010007 */
[----:B------:R-:W-:Y:S01]  /*26e0*/  F2FP.F16.F32.PACK_AB R30, R30, R21 ;  /* 0x000000151e1e723e */ /* 0x000fe200000000ff */
[----:B------:R-:W-:Y:S01]  /*26f0*/  FFMA.FTZ R8, R9, R8, 0.28857114911079406738 ;  /* 0x3e93bf9909087423 */ /* 0x000fe20000010008 */
[----:B--2---:R-:W-:Y:S01]  /*2700*/  LOP3.LUT R16, R4, 0x8, RZ, 0x3c, !PT ;  /* 0x0000000804107812 */ /* 0x004fe200078e3cff */
[----:B------:R-:W-:Y:S01]  /*2710*/  FFMA.FTZ R7, R6, R7, 0.48089820146560668945 ;  /* 0x3ef6384a06077423 */ /* 0x000fe20000010007 */
[----:B------:R-:W-:Y:S01]  /*2720*/  F2FP.F16.F32.PACK_AB R12, R20, R19 ;  /* 0x00000013140c723e */ /* 0x000fe200000000ff */
[----:B-1----:R-:W-:Y:S02]  /*2730*/  IMAD R11, R27, R26, RZ ;  /* 0x0000001a1b0b7224 */ /* 0x002fe400078e02ff */
[----:B------:R-:W-:Y:S01]  /*2740*/  FFMA.FTZ R8, R9, R8, -0.36067417263984680176 ;  /* 0xbeb8aa4909087423 */ /* 0x000fe20000010008 */
[----:B------:R1:W-:Y:S01]  /*2750*/  STS.64 [R16+UR41+0x1000], R30 ;  /* 0x0010001e10007988 */ /* 0x0003e20008000a29 */
[----:B------:R-:W-:Y:S01]  /*2760*/  FFMA.FTZ R7, R6, R7, -0.72134751081466674805 ;  /* 0xbf38aa3b06077423 */ /* 0x000fe20000010007 */
[----:B------:R-:W-:Y:S01]  /*2770*/  ISETP.GE.U32.AND P1, PT, R33, 0x7f800000, PT ;  /* 0x7f8000002100780c */ /* 0x000fe20003f26070 */
[C---:B------:R-:W-:Y:S01]  /*2780*/  FFMA.FTZ R8, R9.reuse, R8, 0.48089820146560668945 ;  /* 0x3ef6384a09087423 */ /* 0x040fe20000010008 */
[----:B------:R2:W-:Y:S01]  /*2790*/  STS.64 [R16+UR41+0x1200], R12 ;  /* 0x0012000c10007988 */ /* 0x0005e20008000a29 */
[----:B------:R-:W-:Y:S01]  /*27a0*/  LEA R14, R26, R11, 0x2 ;  /* 0x0000000b1a0e7211 */ /* 0x000fe200078e10ff */
[----:B------:R-:W-:Y:S01]  /*27b0*/  FMUL R7, R6, R7 ;  /* 0x0000000706077220 */ /* 0x000fe20000400000 */
[----:B------:R-:W-:Y:S01]  /*27c0*/  ISETP.GE.U32.AND P3, PT, R44, 0x7f800000, PT ;  /* 0x7f8000002c00780c */ /* 0x000fe20003f66070 */
[----:B------:R-:W-:Y:S01]  /*27d0*/  BAR.SYNC.DEFER_BLOCKING 0x0 ;  /* 0x0000000000007b1d */ /* 0x000fe20000010000 */
[----:B------:R-:W-:Y:S01]  /*27e0*/  FFMA.FTZ R8, R9, R8, -0.72134751081466674805 ;  /* 0xbf38aa3b09087423 */ /* 0x000fe20000010008 */
[----:B------:R-:W-:-:S02]  /*27f0*/  IMAD R15, R26, 0x4, R14 ;  /* 0x000000041a0f7824 */ /* 0x000fc400078e020e */
[----:B------:R-:W-:Y:S01]  /*2800*/  FMUL R7, R6, R7 ;  /* 0x0000000706077220 */ /* 0x000fe20000400000 */
[----:B------:R-:W-:Y:S01]  /*2810*/  LOP3.LUT R34, R3, 0x8, RZ, 0x3c, !PT ;  /* 0x0000000803227812 */ /* 0x000fe200078e3cff */
[C---:B------:R-:W-:Y:S01]  /*2820*/  FMUL R8, R9.reuse, R8 ;  /* 0x0000000809087220 */ /* 0x040fe20000400000 */
[----:B------:R-:W-:Y:S02]  /*2830*/  IMAD R17, R26, 0x4, R15 ;  /* 0x000000041a117824 */ /* 0x000fe400078e020f */
[----:B------:R-:W-:Y:S01]  /*2840*/  FFMA.FTZ R6, R6, 1.4426950216293334961, R7 ;  /* 0x3fb8aa3b06067823 */ /* 0x000fe20000010007 */
[----:B---3--:R-:W-:Y:S02]  /*2850*/  IMAD R4, R70, UR5, RZ ;  /* 0x0000000546047c24 */ /* 0x008fe4000f8e02ff */
[----:B------:R-:W-:Y:S01]  /*2860*/  FMUL R8, R9, R8 ;  /* 0x0000000809087220 */ /* 0x000fe20000400000 */
[----:B------:R-:W-:Y:S01]  /*2870*/  USHF.L.U32 UR5, UR4, 0x1, URZ ;  /* 0x0000000104057899 */ /* 0x000fe2000800063f */
[C---:B------:R-:W-:Y:S01]  /*2880*/  LEA R21, R26.reuse, R17, 0x2 ;  /* 0x000000111a157211 */ /* 0x040fe200078e10ff */
[----:B------:R-:W-:Y:S01]  /*2890*/  FADD R36, R5, R6 ;  /* 0x0000000605247221 */ /* 0x000fe20000000000 */
[----:B------:R-:W-:Y:S01]  /*28a0*/  FFMA.FTZ R9, R9, 1.4426950216293334961, R8 ;  /* 0x3fb8aa3b09097823 */ /* 0x000fe20000010008 */
[----:B------:R-:W-:Y:S01]  /*28b0*/  @P1 IMAD.MOV.U32 R5, RZ, RZ, 0x7f800000 ;  /* 0x7f800000ff051424 */ /* 0x000fe200078e00ff */
[----:B------:R-:W-:Y:S01]  /*28c0*/  @P3 MOV R7, 0x7f800000 ;  /* 0x7f80000000073802 */ /* 0x000fe20000000f00 */
[----:B------:R-:W-:-:S02]  /*28d0*/  IMAD R22, R26, 0x4, R21 ;  /* 0x000000041a167824 */ /* 0x000fc400078e0215 */
[----:B------:R-:W-:Y:S01]  /*28e0*/  FADD R37, R10, R9 ;  /* 0x000000090a257221 */ /* 0x000fe20000000000 */
[C---:B------:R-:W-:Y:S01]  /*28f0*/  @P1 FFMA.FTZ R36, R33.reuse, R5, +INF ;  /* 0x7f80000021241423 */ /* 0x040fe20000010005 */
[C---:B------:R-:W-:Y:S01]  /*2900*/  FSETP.NEU.AND P1, PT, R44.reuse, RZ, PT ;  /* 0x000000ff2c00720b */ /* 0x040fe20003f2d000 */
[----:B------:R-:W-:Y:S01]  /*2910*/  @P3 FFMA.FTZ R37, R44, R7, +INF ;  /* 0x7f8000002c253423 */ /* 0x000fe20000010007 */
[----:B------:R-:W-:Y:S01]  /*2920*/  IMAD R19, R26, 0x4, R22 ;  /* 0x000000041a137824 */ /* 0x000fe200078e0216 */
[----:B------:R-:W-:Y:S01]  /*2930*/  FSETP.NEU.AND P2, PT, R33, RZ, PT ;  /* 0x000000ff2100720b */ /* 0x000fe20003f4d000 */
[C---:B------:R-:W-:Y:S01]  /*2940*/  IMAD.SHL.U32 R5, R4.reuse, 0x2, RZ ;  /* 0x0000000204057824 */ /* 0x040fe200078e00ff */
[----:B------:R-:W3:Y:S01]  /*2950*/  LDS.64 R40, [R3+UR41] ;  /* 0x0000002903287984 */ /* 0x000ee20008000a00 */
[----:B------:R-:W-:Y:S01]  /*2960*/  IMAD.HI R4, R4, 0x2, RZ ;  /* 0x0000000204047827 */ /* 0x000fe200078e02ff */
[C---:B------:R-:W-:Y:S02]  /*2970*/  LEA R23, R26.reuse, R19, 0x2 ;  /* 0x000000131a177211 */ /* 0x040fe400078e10ff */
[----:B------:R-:W4:Y:S01]  /*2980*/  LDS.64 R44, [R34+UR41] ;  /* 0x00000029222c7984 */ /* 0x000f220008000a00 */
[----:B0-----:R-:W-:Y:S01]  /*2990*/  IADD3 R48, P3, P4, R5, UR5, R48 ;  /* 0x0000000505307c10 */ /* 0x001fe2000fc7e030 */
[----:B------:R-:W-:Y:S01]  /*29a0*/  UIMAD.WIDE UR4, UR4, 0x2, URZ ;  /* 0x00000002040478a5 */ /* 0x000fe2000f8e023f */
[----:B------:R-:W-:Y:S01]  /*29b0*/  IMAD R25, R26, 0x4, R23 ;  /* 0x000000041a197824 */ /* 0x000fe200078e0217 */
[----:B------:R0:W5:Y:S01]  /*29c0*/  LDS.64 R42, [R3+UR41+0x400] ;  /* 0x00040029032a7984 */ /* 0x0001620008000a00 */
[----:B------:R-:W-:-:S02]  /*29d0*/  LEA R6, P6, R14, R48, 0x1 ;  /* 0x000000300e067211 */ /* 0x000fc400078c08ff */
[----:B------:R-:W-:Y:S01]  /*29e0*/  IMAD R27, R26, 0x4, R25 ;  /* 0x000000041a1b7824 */ /* 0x000fe200078e0219 */
[----:B------:R-:W5:Y:S01]  /*29f0*/  LDS.64 R46, [R34+UR41+0x400] ;  /* 0x00040029222e7984 */ /* 0x000f620008000a00 */
[----:B------:R-:W-:Y:S01]  /*2a00*/  IADD3.X R50, R4, UR5, R49, P3, P4 ;  /* 0x0000000504327c10 */ /* 0x000fe20009fe8431 */
[----:B------:R-:W-:Y:S01]  /*2a10*/  ULDC UR4, c[0x0][0x27c] ;  /* 0x00009f0000047ab9 */ /* 0x000fe20000000800 */
[-C--:B------:R-:W-:Y:S01]  /*2a20*/  LEA R4, P5, R11, R48.reuse, 0x1 ;  /* 0x000000300b047211 */ /* 0x080fe200078a08ff */
[----:B------:R-:W-:Y:S01]  /*2a30*/  UIMAD UR4, UR40, UR4, URZ ;  /* 0x00000004280472a4 */ /* 0x000fe2000f8e023f */
[C---:B------:R-:W-:Y:S02]  /*2a40*/  LEA R29, R26.reuse, R27, 0x2 ;  /* 0x0000001b1a1d7211 */ /* 0x040fe400078e10ff */
[----:B------:R-:W-:Y:S01]  /*2a50*/  LEA R8, P3, R15, R48, 0x1 ;  /* 0x000000300f087211 */ /* 0x000fe200078608ff */
[----:B------:R-:W-:Y:S01]  /*2a60*/  USHF.L.U32 UR6, UR4, 0x2, URZ ;  /* 0x0000000204067899 */ /* 0x000fe2000800063f */
[----:B------:R-:W-:Y:S01]  /*2a70*/  LEA.HI.X.SX32 R5, R11, R50, 0x1, P5 ;  /* 0x000000320b057211 */ /* 0x000fe200028f0eff */
[C---:B-1----:R-:W-:Y:S01]  /*2a80*/  IMAD R31, R26.reuse, 0x4, R29 ;  /* 0x000000041a1f7824 */ /* 0x042fe200078e021d */
[-C--:B------:R-:W-:Y:S01]  /*2a90*/  LEA R10, P4, R17, R48.reuse, 0x1 ;  /* 0x00000030110a7211 */ /* 0x080fe200078808ff */
[----:B------:R-:W-:Y:S01]  /*2aa0*/  UIMAD.WIDE UR4, UR4, 0x4, URZ ;  /* 0x00000004040478a5 */ /* 0x000fe2000f8e023f */
[----:B--2---:R-:W-:Y:S01]  /*2ab0*/  LEA R12, P5, R21, R48, 0x1 ;  /* 0x00000030150c7211 */ /* 0x004fe200078a08ff */
[----:B------:R-:W-:Y:S01]  /*2ac0*/  IMAD R33, R26, 0x4, R31 ;  /* 0x000000041a217824 */ /* 0x000fe200078e021f */
[----:B------:R-:W-:-:S02]  /*2ad0*/  LEA.HI.X.SX32 R7, R14, R50, 0x1, P6 ;  /* 0x000000320e077211 */ /* 0x000fc400030f0eff */
[----:B------:R-:W-:Y:S02]  /*2ae0*/  LEA R14, P6, R22, R48, 0x1 ;  /* 0x00000030160e7211 */ /* 0x000fe400078c08ff */
[C---:B------:R-:W-:Y:S02]  /*2af0*/  LEA R35, R26.reuse, R33, 0x2 ;  /* 0x000000211a237211 */ /* 0x040fe400078e10ff */
[----:B------:R-:W-:Y:S02]  /*2b00*/  LEA.HI.X.SX32 R9, R15, R50, 0x1, P3 ;  /* 0x000000320f097211 */ /* 0x000fe400018f0eff */
[----:B------:R-:W-:Y:S01]  /*2b10*/  LEA R16, P3, R19, R48, 0x1 ;  /* 0x0000003013107211 */ /* 0x000fe200078608ff */
[----:B------:R-:W-:Y:S01]  /*2b20*/  IMAD R38, R26, 0x4, R35 ;  /* 0x000000041a267824 */ /* 0x000fe200078e0223 */
[----:B------:R-:W-:Y:S02]  /*2b30*/  LEA.HI.X.SX32 R11, R17, R50, 0x1, P4 ;  /* 0x00000032110b7211 */ /* 0x000fe400020f0eff */
[----:B------:R-:W-:Y:S01]  /*2b40*/  LEA R18, P4, R23, R48, 0x1 ;  /* 0x0000003017127211 */ /* 0x000fe200078808ff */
[----:B---3--:R1:W-:Y:S01]  /*2b50*/  STG.E.U16 desc[UR42][R4.64], R40 ;  /* 0x0000002804007986 */ /* 0x0083e2000c10152a */
[----:B0-----:R-:W-:Y:S01]  /*2b60*/  PRMT R3, R40, 0x7632, R3 ;  /* 0x0000763228037816 */ /* 0x001fe20000000003 */
[----:B------:R-:W-:Y:S01]  /*2b70*/  IMAD R39, R26, 0x4, R38 ;  /* 0x000000041a277824 */ /* 0x000fe200078e0226 */
[----:B------:R-:W-:Y:S01]  /*2b80*/  LEA.HI.X.SX32 R13, R21, R50, 0x1, P5 ;  /* 0x00000032150d7211 */ /* 0x000fe200028f0eff */
[----:B----4-:R0:W-:Y:S01]  /*2b90*/  STG.E.U16 desc[UR42][R6.64], R44 ;  /* 0x0000002c06007986 */ /* 0x0101e2000c10152a */
[----:B------:R-:W-:-:S02]  /*2ba0*/  LEA R20, P5, R25, R48, 0x1 ;  /* 0x0000003019147211 */ /* 0x000fc400078a08ff */
[----:B------:R-:W-:Y:S01]  /*2bb0*/  LEA.HI.X.SX32 R15, R22, R50, 0x1, P6 ;  /* 0x00000032160f7211 */ /* 0x000fe200030f0eff */
[----:B------:R2:W-:Y:S01]  /*2bc0*/  STG.E.U16 desc[UR42][R8.64], R3 ;  /* 0x0000000308007986 */ /* 0x0005e2000c10152a */
[----:B------:R-:W-:Y:S02]  /*2bd0*/  LEA R22, P6, R27, R48, 0x1 ;  /* 0x000000301b167211 */ /* 0x000fe400078c08ff */
[----:B------:R-:W-:Y:S02]  /*2be0*/  LEA.HI.X.SX32 R17, R19, R50, 0x1, P3 ;  /* 0x0000003213117211 */ /* 0x000fe400018f0eff */
[----:B-1----:R-:W-:Y:S02]  /*2bf0*/  PRMT R5, R44, 0x7632, R5 ;  /* 0x000076322c057816 */ /* 0x002fe40000000005 */
[----:B------:R-:W-:Y:S01]  /*2c00*/  LEA R24, P3, R29, R48, 0x1 ;  /* 0x000000301d187211 */ /* 0x000fe200078608ff */
[----:B0-----:R-:W0:Y:S01]  /*2c10*/  LDC.64 R6, c[0x0][0x230] ;  /* 0x00008c00ff067b82 */ /* 0x001e220000000a00 */
[----:B------:R-:W-:Y:S01]  /*2c20*/  LEA.HI.X.SX32 R19, R23, R50, 0x1, P4 ;  /* 0x0000003217137211 */ /* 0x000fe200020f0eff */
[----:B------:R1:W-:Y:S01]  /*2c30*/  STG.E.U16 desc[UR42][R10.64], R5 ;  /* 0x000000050a007986 */ /* 0x0003e2000c10152a */
[----:B------:R-:W-:-:S02]  /*2c40*/  LEA R26, P4, R31, R48, 0x1 ;  /* 0x000000301f1a7211 */ /* 0x000fc400078808ff */
[----:B--2---:R-:W-:Y:S01]  /*2c50*/  PRMT R9, R41, 0x7632, R9 ;  /* 0x0000763229097816 */ /* 0x004fe20000000009 */
[----:B------:R5:W-:Y:S01]  /*2c60*/  STG.E.U16 desc[UR42][R12.64], R41 ;  /* 0x000000290c007986 */ /* 0x000be2000c10152a */
[----:B------:R-:W-:Y:S02]  /*2c70*/  LEA.HI.X.SX32 R21, R25, R50, 0x1, P5 ;  /* 0x0000003219157211 */ /* 0x000fe400028f0eff */
[----:B------:R-:W-:Y:S01]  /*2c80*/  LEA R28, P5, R33, R48, 0x1 ;  /* 0x00000030211c7211 */ /* 0x000fe200078a08ff */
[----:B------:R-:W-:Y:S01]  /*2c90*/  STG.E.U16 desc[UR42][R14.64], R45 ;  /* 0x0000002d0e007986 */ /* 0x000fe2000c10152a */
[----:B------:R-:W-:Y:S02]  /*2ca0*/  LEA.HI.X.SX32 R23, R27, R50, 0x1, P6 ;  /* 0x000000321b177211 */ /* 0x000fe400030f0eff */
[----:B------:R-:W-:Y:S01]  /*2cb0*/  LEA R30, P6, R35, R48, 0x1 ;  /* 0x00000030231e7211 */ /* 0x000fe200078c08ff */
[----:B------:R2:W-:Y:S01]  /*2cc0*/  STG.E.U16 desc[UR42][R16.64], R9 ;  /* 0x0000000910007986 */ /* 0x0005e2000c10152a */
[----:B-1----:R-:W-:Y:S01]  /*2cd0*/  PRMT R11, R45, 0x7632, R11 ;  /* 0x000076322d0b7816 */ /* 0x002fe2000000000b */
[C---:B------:R-:W-:Y:S01]  /*2ce0*/  IMAD.SHL.U32 R5, R70.reuse, 0x4, RZ ;  /* 0x0000000446057824 */ /* 0x040fe200078e00ff */
[----:B------:R-:W-:Y:S01]  /*2cf0*/  LEA.HI.X.SX32 R25, R29, R50, 0x1, P3 ;  /* 0x000000321d197211 */ /* 0x000fe200018f0eff */
[----:B------:R-:W-:Y:S01]  /*2d00*/  IMAD.HI R70, R70, 0x4, RZ ;  /* 0x0000000446467827 */ /* 0x000fe200078e02ff */
[----:B------:R-:W-:Y:S01]  /*2d10*/  LEA R32, P3, R38, R48, 0x1 ;  /* 0x0000003026207211 */ /* 0x000fe200078608ff */
[----:B------:R1:W-:Y:S01]  /*2d20*/  STG.E.U16 desc[UR42][R18.64], R11 ;  /* 0x0000000b12007986 */ /* 0x0003e2000c10152a */
[----:B------:R-:W-:-:S02]  /*2d30*/  LEA.HI.X.SX32 R27, R31, R50, 0x1, P4 ;  /* 0x000000321f1b7211 */ /* 0x000fc400020f0eff */
[----:B-----5:R-:W-:Y:S01]  /*2d40*/  PRMT R13, R42, 0x7632, R13 ;  /* 0x000076322a0d7816 */ /* 0x020fe2000000000d */
[----:B------:R1:W-:Y:S01]  /*2d50*/  STG.E.U16 desc[UR42][R20.64], R42 ;  /* 0x0000002a14007986 */ /* 0x0003e2000c10152a */
[----:B------:R-:W-:Y:S02]  /*2d60*/  LEA R34, P4, R39, R48, 0x1 ;  /* 0x0000003027227211 */ /* 0x000fe400078808ff */
[----:B------:R-:W-:Y:S01]  /*2d70*/  PRMT R3, R46, 0x7632, R3 ;  /* 0x000076322e037816 */ /* 0x000fe20000000003 */
[----:B------:R1:W-:Y:S01]  /*2d80*/  STG.E.U16 desc[UR42][R22.64], R46 ;  /* 0x0000002e16007986 */ /* 0x0003e2000c10152a */
[-C--:B------:R-:W-:Y:S02]  /*2d90*/  LEA.HI.X.SX32 R29, R33, R50.reuse, 0x1, P5 ;  /* 0x00000032211d7211 */ /* 0x080fe400028f0eff */
[-C--:B------:R-:W-:Y:S01]  /*2da0*/  LEA.HI.X.SX32 R31, R35, R50.reuse, 0x1, P6 ;  /* 0x00000032231f7211 */ /* 0x080fe200030f0eff */
[----:B------:R1:W-:Y:S01]  /*2db0*/  STG.E.U16 desc[UR42][R24.64], R13 ;  /* 0x0000000d18007986 */ /* 0x0003e2000c10152a */
[----:B------:R-:W-:-:S02]  /*2dc0*/  LEA.HI.X.SX32 R33, R38, R50, 0x1, P3 ;  /* 0x0000003226217211 */ /* 0x000fc400018f0eff */
[----:B------:R-:W-:Y:S01]  /*2dd0*/  PRMT R8, R43, 0x7632, R8 ;  /* 0x000076322b087816 */ /* 0x000fe20000000008 */
[----:B------:R1:W-:Y:S01]  /*2de0*/  STG.E.U16 desc[UR42][R26.64], R3 ;  /* 0x000000031a007986 */ /* 0x0003e2000c10152a */
[----:B------:R-:W-:Y:S02]  /*2df0*/  LEA.HI.X.SX32 R35, R39, R50, 0x1, P4 ;  /* 0x0000003227237211 */ /* 0x000fe400020f0eff */
[----:B--2---:R-:W-:Y:S01]  /*2e00*/  PRMT R17, R47, 0x7632, R17 ;  /* 0x000076322f117816 */ /* 0x004fe20000000011 */
[----:B------:R1:W-:Y:S01]  /*2e10*/  STG.E.U16 desc[UR42][R28.64], R43 ;  /* 0x0000002b1c007986 */ /* 0x0003e2000c10152a */
[----:B------:R-:W-:Y:S02]  /*2e20*/  FSEL R36, R36, -INF , P2 ;  /* 0xff80000024247808 */ /* 0x000fe40001000000 */
[----:B------:R-:W-:Y:S01]  /*2e30*/  FSEL R4, R37, -INF , P1 ;  /* 0xff80000025047808 */ /* 0x000fe20000800000 */
[----:B------:R1:W-:Y:S01]  /*2e40*/  STG.E.U16 desc[UR42][R30.64], R47 ;  /* 0x0000002f1e007986 */ /* 0x0003e2000c10152a */
[----:B------:R-:W-:Y:S01]  /*2e50*/  SHF.L.U32 R0, R0, 0x1, RZ ;  /* 0x0000000100007819 */ /* 0x000fe200000006ff */
[----:B------:R-:W-:-:S02]  /*2e60*/  FFMA R36, R36, 0.69314718246459960938, R79 ;  /* 0x3f31721824247823 */ /* 0x000fc4000000004f */
[----:B------:R1:W-:Y:S01]  /*2e70*/  STG.E.U16 desc[UR42][R32.64], R8 ;  /* 0x0000000820007986 */ /* 0x0003e2000c10152a */
[----:B------:R-:W-:Y:S01]  /*2e80*/  FFMA R37, R4, 0.69314718246459960938, R83 ;  /* 0x3f31721804257823 */ /* 0x000fe20000000053 */
[----:B------:R-:W-:Y:S02]  /*2e90*/  LOP3.LUT R0, R0, 0xf8, RZ, 0xc0, !PT ;  /* 0x000000f800007812 */ /* 0x000fe400078ec0ff */
[----:B------:R1:W-:Y:S01]  /*2ea0*/  STG.E.U16 desc[UR42][R34.64], R17 ;  /* 0x0000001122007986 */ /* 0x0003e2000c10152a */
[----:B------:R-:W-:Y:S01]  /*2eb0*/  BAR.SYNC.DEFER_BLOCKING 0x0 ;  /* 0x0000000000007b1d */ /* 0x000fe20000010000 */
[----:B0-----:R-:W-:-:S04]  /*2ec0*/  IADD3 R4, P1, P2, R5, UR6, R6 ;  /* 0x0000000605047c10 */ /* 0x001fc8000fa3e006 */
[----:B------:R-:W-:Y:S01]  /*2ed0*/  IADD3.X R5, R70, UR5, R7, P1, P2 ;  /* 0x0000000546057c10 */ /* 0x000fe20008fe4407 */
[----:B------:R1:W-:Y:S02]  /*2ee0*/  STS.64 [R0+UR41], R36 ;  /* 0x0000002400007988 */ /* 0x0003e40008000a29 */
[----:B------:R-:W-:Y:S06]  /*2ef0*/  BAR.SYNC.DEFER_BLOCKING 0x0 ;  /* 0x0000000000007b1d */ /* 0x000fec0000010000 */
[----:B------:R-:W-:Y:S05]  /*2f00*/  @P0 EXIT ;  /* 0x000000000000094d */ /* 0x000fea0003800000 */
[----:B-1----:R-:W0:Y:S04]  /*2f10*/  LDS R3, [R2] ;  /* 0x0000000002037984 */ /* 0x002e280000000800 */
[----:B0-----:R-:W-:Y:S01]  /*2f20*/  STG.E desc[UR42][R4.64], R3 ;  /* 0x0000000304007986 */ /* 0x001fe2000c10192a */
[----:B------:R-:W-:Y:S05]  /*2f30*/  EXIT ;  /* 0x000000000000794d */ /* 0x000fea0003800000 */
.L_x_2:
[----:B------:R-:W-:-:S00]  /*2f40*/  BRA `(.L_x_2) ;  /* 0xfffffffc00fc7947 */ /* 0x000fc0000383ffff */
[----:B------:R-:W-:-:S00]  /*2f50*/  NOP ;  /* 0x0000000000007918 */ /* 0x000fc00000000000 */
        /* <DEDUP_REMOVED lines=10> */
.L_x_3:


//--------------------- .nv.global.init           --------------------------
	.section	.nv.global.init,"aw",@progbits
.nv.global.init:
	.type		_$_str,@object
	.size		_$_str,(.L_0 - _$_str)
_$_str:
        /*0000*/ 	.byte	0x5f, 0x5f, 0x43, 0x55, 0x44, 0x41, 0x5f, 0x46, 0x54, 0x5a, 0x00
.L_0:


//--------------------- .nv.shared.attn_fwd       --------------------------
	.section	.nv.shared.attn_fwd,"aw",@nobits
	.sectionflags	@""
	.align	16
	.zero		1024


//--------------------- .nv.shared.reserved.0     --------------------------
	.section	.nv.shared.reserved.0,"aw",@nobits
	.weak		__nv_reservedSMEM_offset_0_alias
	.size		__nv_reservedSMEM_offset_0_alias, 0, 0
	.other		__nv_reservedSMEM_offset_0_alias,@"STO_CUDA_RESERVED_SHARED STV_DEFAULT"
__nv_reservedSMEM_offset_0_alias:
	.zero		0


//--------------------- .nv.constant0.attn_fwd    --------------------------
	.section	.nv.constant0.attn_fwd,"a",@progbits
	.sectionflags	@""
	.align	4
.nv.constant0.attn_fwd:
	.zero		664


//--------------------- SYMBOLS --------------------------

	.type		.nv.reservedSmem.offset0,@object
	.size		.nv.reservedSmem.offset0,0x4
